//
// Generated by NVIDIA NVVM Compiler
//
// Compiler Build ID: CL-36424714
// Cuda compilation tools, release 13.0, V13.0.88
// Based on NVVM 20.0.0
//

.version 9.0
.target sm_100
.address_size 64

	// .globl	labelWithSharedLinksInterleaved
// _ZZ31labelWithSharedLinksInterleavedE11sharedLinks has been demoted

.visible .entry labelWithSharedLinksInterleaved(
	.param .u64 .ptr .align 1 labelWithSharedLinksInterleaved_param_0,
	.param .u64 .ptr .align 1 labelWithSharedLinksInterleaved_param_1,
	.param .u64 .ptr .align 1 labelWithSharedLinksInterleaved_param_2,
	.param .u32 labelWithSharedLinksInterleaved_param_3,
	.param .u32 labelWithSharedLinksInterleaved_param_4
)
{
	.reg .pred 	%p<36>;
	.reg .b16 	%rs<155>;
	.reg .b32 	%r<158>;
	.reg .b64 	%rd<21>;
	// demoted variable
	.shared .align 8 .b8 _ZZ31labelWithSharedLinksInterleavedE11sharedLinks[8448];
	ld.param.u64 	%rd1, [labelWithSharedLinksInterleaved_param_0];
	ld.param.u64 	%rd2, [labelWithSharedLinksInterleaved_param_1];
	ld.param.u64 	%rd3, [labelWithSharedLinksInterleaved_param_2];
	ld.param.u32 	%r29, [labelWithSharedLinksInterleaved_param_3];
	ld.param.u32 	%r31, [labelWithSharedLinksInterleaved_param_4];
	mov.u32 	%r32, %ctaid.x;
	mov.u32 	%r33, %ntid.x;
	mov.u32 	%r1, %tid.x;
	mad.lo.s32 	%r2, %r32, %r33, %r1;
	mov.u32 	%r34, %ctaid.y;
	mov.u32 	%r35, %ntid.y;
	mov.u32 	%r3, %tid.y;
	mad.lo.s32 	%r36, %r34, %r35, %r3;
	setp.ge.u32 	%p5, %r2, %r29;
	setp.ge.u32 	%p6, %r36, %r31;
	or.pred  	%p7, %p5, %p6;
	@%p7 bra 	$L__BB0_42;
	cvta.to.global.u64 	%rd4, %rd3;
	mad.lo.s32 	%r5, %r29, %r36, %r2;
	mul.wide.u32 	%rd5, %r5, 4;
	add.s64 	%rd6, %rd4, %rd5;
	.pragma "used_bytes_mask 7";
	ld.global.u32 	%r37, [%rd6];
	bfe.u32 	%r38, %r37, 0, 8;
	cvt.u16.u32 	%rs45, %r38;
	and.b16  	%rs46, %rs45, 255;
	bfe.u32 	%r40, %r37, 8, 8;
	cvt.u16.u32 	%rs47, %r40;
	and.b16  	%rs48, %rs47, 255;
	bfe.u32 	%r42, %r37, 16, 8;
	cvt.u16.u32 	%rs49, %r42;
	and.b16  	%rs50, %rs49, 255;
	add.s32 	%r44, %r29, -1;
	setp.lt.u32 	%p8, %r2, %r44;
	selp.u32 	%r45, 1, 0, %p8;
	add.s32 	%r46, %r31, -1;
	setp.lt.u32 	%p9, %r36, %r46;
	setp.ne.s32 	%p10, %r2, 0;
	selp.s32 	%r47, -1, 0, %p10;
	setp.ne.s32 	%p11, %r36, 0;
	add.s32 	%r48, %r5, %r45;
	mul.wide.u32 	%rd7, %r48, 4;
	add.s64 	%rd8, %rd4, %rd7;
	.pragma "used_bytes_mask 7";
	ld.global.u32 	%r49, [%rd8];
	bfe.u32 	%r50, %r49, 0, 8;
	cvt.u16.u32 	%rs51, %r50;
	and.b16  	%rs52, %rs51, 255;
	bfe.u32 	%r52, %r49, 8, 8;
	cvt.u16.u32 	%rs53, %r52;
	and.b16  	%rs54, %rs53, 255;
	bfe.u32 	%r54, %r49, 16, 8;
	cvt.u16.u32 	%rs55, %r54;
	and.b16  	%rs56, %rs55, 255;
	selp.b32 	%r56, %r29, 0, %p9;
	add.s32 	%r57, %r56, %r5;
	mul.wide.u32 	%rd9, %r57, 4;
	add.s64 	%rd10, %rd4, %rd9;
	.pragma "used_bytes_mask 7";
	ld.global.u32 	%r58, [%rd10];
	bfe.u32 	%r59, %r58, 0, 8;
	cvt.u16.u32 	%rs57, %r59;
	and.b16  	%rs58, %rs57, 255;
	bfe.u32 	%r61, %r58, 8, 8;
	cvt.u16.u32 	%rs59, %r61;
	and.b16  	%rs60, %rs59, 255;
	bfe.u32 	%r63, %r58, 16, 8;
	cvt.u16.u32 	%rs61, %r63;
	and.b16  	%rs62, %rs61, 255;
	add.s32 	%r65, %r5, %r47;
	mul.wide.u32 	%rd11, %r65, 4;
	add.s64 	%rd12, %rd4, %rd11;
	.pragma "used_bytes_mask 7";
	ld.global.u32 	%r66, [%rd12];
	bfe.u32 	%r67, %r66, 0, 8;
	cvt.u16.u32 	%rs63, %r67;
	and.b16  	%rs64, %rs63, 255;
	bfe.u32 	%r69, %r66, 8, 8;
	cvt.u16.u32 	%rs65, %r69;
	and.b16  	%rs66, %rs65, 255;
	bfe.u32 	%r71, %r66, 16, 8;
	cvt.u16.u32 	%rs67, %r71;
	and.b16  	%rs68, %rs67, 255;
	selp.b32 	%r73, %r29, 0, %p11;
	sub.s32 	%r74, %r5, %r73;
	mul.wide.u32 	%rd13, %r74, 4;
	add.s64 	%rd14, %rd4, %rd13;
	.pragma "used_bytes_mask 7";
	ld.global.u32 	%r75, [%rd14];
	bfe.u32 	%r76, %r75, 0, 8;
	cvt.u16.u32 	%rs69, %r76;
	and.b16  	%rs70, %rs69, 255;
	bfe.u32 	%r78, %r75, 8, 8;
	cvt.u16.u32 	%rs71, %r78;
	and.b16  	%rs72, %rs71, 255;
	bfe.u32 	%r80, %r75, 16, 8;
	cvt.u16.u32 	%rs73, %r80;
	and.b16  	%rs74, %rs73, 255;
	min.u16 	%rs75, %rs52, %rs46;
	max.u16 	%rs76, %rs52, %rs46;
	sub.s16 	%rs77, %rs76, %rs75;
	cvt.u32.u16 	%r82, %rs77;
	min.u16 	%rs78, %rs54, %rs48;
	max.u16 	%rs79, %rs54, %rs48;
	sub.s16 	%rs80, %rs79, %rs78;
	cvt.u32.u16 	%r83, %rs80;
	add.s32 	%r84, %r83, %r82;
	min.u16 	%rs81, %rs56, %rs50;
	max.u16 	%rs82, %rs56, %rs50;
	sub.s16 	%rs83, %rs82, %rs81;
	cvt.u32.u16 	%r85, %rs83;
	add.s32 	%r86, %r84, %r85;
	setp.lt.u32 	%p12, %r86, 20;
	and.pred  	%p1, %p8, %p12;
	selp.u16 	%rs139, 1, 0, %p1;
	min.u16 	%rs84, %rs58, %rs46;
	max.u16 	%rs85, %rs58, %rs46;
	sub.s16 	%rs86, %rs85, %rs84;
	cvt.u32.u16 	%r87, %rs86;
	min.u16 	%rs87, %rs60, %rs48;
	max.u16 	%rs88, %rs60, %rs48;
	sub.s16 	%rs89, %rs88, %rs87;
	cvt.u32.u16 	%r88, %rs89;
	add.s32 	%r89, %r88, %r87;
	min.u16 	%rs90, %rs62, %rs50;
	max.u16 	%rs91, %rs62, %rs50;
	sub.s16 	%rs92, %rs91, %rs90;
	cvt.u32.u16 	%r90, %rs92;
	add.s32 	%r91, %r89, %r90;
	setp.lt.u32 	%p13, %r91, 20;
	and.pred  	%p2, %p9, %p13;
	selp.u16 	%rs140, 1, 0, %p2;
	min.u16 	%rs93, %rs64, %rs46;
	max.u16 	%rs94, %rs64, %rs46;
	sub.s16 	%rs95, %rs94, %rs93;
	cvt.u32.u16 	%r92, %rs95;
	min.u16 	%rs96, %rs66, %rs48;
	max.u16 	%rs97, %rs66, %rs48;
	sub.s16 	%rs98, %rs97, %rs96;
	cvt.u32.u16 	%r93, %rs98;
	add.s32 	%r94, %r93, %r92;
	min.u16 	%rs99, %rs68, %rs50;
	max.u16 	%rs100, %rs68, %rs50;
	sub.s16 	%rs101, %rs100, %rs99;
	cvt.u32.u16 	%r95, %rs101;
	add.s32 	%r96, %r94, %r95;
	setp.lt.u32 	%p14, %r96, 20;
	and.pred  	%p3, %p10, %p14;
	selp.u16 	%rs141, 1, 0, %p3;
	min.u16 	%rs102, %rs70, %rs46;
	max.u16 	%rs103, %rs70, %rs46;
	sub.s16 	%rs104, %rs103, %rs102;
	cvt.u32.u16 	%r97, %rs104;
	min.u16 	%rs105, %rs72, %rs48;
	max.u16 	%rs106, %rs72, %rs48;
	sub.s16 	%rs107, %rs106, %rs105;
	cvt.u32.u16 	%r98, %rs107;
	add.s32 	%r99, %r98, %r97;
	min.u16 	%rs108, %rs74, %rs50;
	max.u16 	%rs109, %rs74, %rs50;
	sub.s16 	%rs110, %rs109, %rs108;
	cvt.u32.u16 	%r100, %rs110;
	add.s32 	%r101, %r99, %r100;
	setp.lt.u32 	%p15, %r101, 20;
	and.pred  	%p4, %p11, %p15;
	selp.u16 	%rs142, 1, 0, %p4;
	mov.u32 	%r102, _ZZ31labelWithSharedLinksInterleavedE11sharedLinks;
	mad.lo.s32 	%r6, %r3, 264, %r102;
	shl.b32 	%r103, %r1, 3;
	add.s32 	%r7, %r6, %r103;
	st.shared.v4.u16 	[%r7], {%rs139, %rs140, %rs141, %rs142};
	bar.sync 	0;
	selp.u32 	%r104, 1, 0, %p1;
	add.s32 	%r105, %r1, %r104;
	setp.gt.u32 	%p16, %r105, 31;
	@%p16 bra 	$L__BB0_3;
	selp.b32 	%r106, 8, 0, %p1;
	add.s32 	%r107, %r7, %r106;
	ld.shared.u16 	%rs111, [%r107];
	add.s16 	%rs139, %rs111, %rs139;
$L__BB0_3:
	add.s32 	%r110, %r102, %r103;
	add.s32 	%r8, %r110, 2;
	selp.u32 	%r111, 1, 0, %p2;
	add.s32 	%r9, %r3, %r111;
	setp.gt.u32 	%p17, %r9, 31;
	@%p17 bra 	$L__BB0_5;
	mad.lo.s32 	%r112, %r9, 264, %r8;
	ld.shared.u16 	%rs112, [%r112];
	add.s16 	%rs140, %rs112, %rs140;
$L__BB0_5:
	selp.u32 	%r10, 1, 0, %p3;
	setp.lt.u32 	%p18, %r1, %r10;
	@%p18 bra 	$L__BB0_7;
	sub.s32 	%r113, %r1, %r10;
	shl.b32 	%r114, %r113, 3;
	add.s32 	%r115, %r6, %r114;
	ld.shared.u16 	%rs113, [%r115+4];
	add.s16 	%rs141, %rs113, %rs141;
$L__BB0_7:
	add.s32 	%r11, %r8, 4;
	selp.u32 	%r12, 1, 0, %p4;
	setp.lt.u32 	%p19, %r3, %r12;
	@%p19 bra 	$L__BB0_9;
	sub.s32 	%r116, %r3, %r12;
	mad.lo.s32 	%r117, %r116, 264, %r11;
	ld.shared.u16 	%rs114, [%r117];
	add.s16 	%rs142, %rs114, %rs142;
$L__BB0_9:
	st.shared.v4.u16 	[%r7], {%rs139, %rs140, %rs141, %rs142};
	bar.sync 	0;
	cvt.u32.u16 	%r13, %rs139;
	add.s32 	%r118, %r1, %r13;
	setp.gt.u32 	%p20, %r118, 31;
	@%p20 bra 	$L__BB0_11;
	shl.b32 	%r119, %r13, 3;
	add.s32 	%r120, %r7, %r119;
	ld.shared.u16 	%rs115, [%r120];
	add.s16 	%rs139, %rs115, %rs139;
$L__BB0_11:
	cvt.u32.u16 	%r121, %rs140;
	add.s32 	%r14, %r3, %r121;
	setp.gt.u32 	%p21, %r14, 31;
	@%p21 bra 	$L__BB0_13;
	mad.lo.s32 	%r122, %r14, 264, %r8;
	ld.shared.u16 	%rs116, [%r122];
	add.s16 	%rs140, %rs116, %rs140;
$L__BB0_13:
	cvt.u32.u16 	%r15, %rs141;
	setp.lt.u32 	%p22, %r1, %r15;
	@%p22 bra 	$L__BB0_15;
	sub.s32 	%r123, %r1, %r15;
	shl.b32 	%r124, %r123, 3;
	add.s32 	%r125, %r6, %r124;
	ld.shared.u16 	%rs117, [%r125+4];
	add.s16 	%rs141, %rs117, %rs141;
$L__BB0_15:
	cvt.u32.u16 	%r16, %rs142;
	setp.lt.u32 	%p23, %r3, %r16;
	@%p23 bra 	$L__BB0_17;
	sub.s32 	%r126, %r3, %r16;
	mad.lo.s32 	%r127, %r126, 264, %r11;
	ld.shared.u16 	%rs118, [%r127];
	add.s16 	%rs142, %rs118, %rs142;
$L__BB0_17:
	st.shared.v4.u16 	[%r7], {%rs139, %rs140, %rs141, %rs142};
	bar.sync 	0;
	cvt.u32.u16 	%r17, %rs139;
	add.s32 	%r128, %r1, %r17;
	setp.gt.u32 	%p24, %r128, 31;
	@%p24 bra 	$L__BB0_19;
	shl.b32 	%r129, %r17, 3;
	add.s32 	%r130, %r7, %r129;
	ld.shared.u16 	%rs119, [%r130];
	add.s16 	%rs139, %rs119, %rs139;
$L__BB0_19:
	cvt.u32.u16 	%r131, %rs140;
	add.s32 	%r18, %r3, %r131;
	setp.gt.u32 	%p25, %r18, 31;
	@%p25 bra 	$L__BB0_21;
	mad.lo.s32 	%r132, %r18, 264, %r8;
	ld.shared.u16 	%rs120, [%r132];
	add.s16 	%rs140, %rs120, %rs140;
$L__BB0_21:
	cvt.u32.u16 	%r19, %rs141;
	setp.lt.u32 	%p26, %r1, %r19;
	@%p26 bra 	$L__BB0_23;
	sub.s32 	%r133, %r1, %r19;
	shl.b32 	%r134, %r133, 3;
	add.s32 	%r135, %r6, %r134;
	ld.shared.u16 	%rs121, [%r135+4];
	add.s16 	%rs141, %rs121, %rs141;
$L__BB0_23:
	cvt.u32.u16 	%r20, %rs142;
	setp.lt.u32 	%p27, %r3, %r20;
	@%p27 bra 	$L__BB0_25;
	sub.s32 	%r136, %r3, %r20;
	mad.lo.s32 	%r137, %r136, 264, %r11;
	ld.shared.u16 	%rs122, [%r137];
	add.s16 	%rs142, %rs122, %rs142;
$L__BB0_25:
	st.shared.v4.u16 	[%r7], {%rs139, %rs140, %rs141, %rs142};
	bar.sync 	0;
	cvt.u32.u16 	%r21, %rs139;
	add.s32 	%r138, %r1, %r21;
	setp.gt.u32 	%p28, %r138, 31;
	@%p28 bra 	$L__BB0_27;
	shl.b32 	%r139, %r21, 3;
	add.s32 	%r140, %r7, %r139;
	ld.shared.u16 	%rs123, [%r140];
	add.s16 	%rs139, %rs123, %rs139;
$L__BB0_27:
	cvt.u32.u16 	%r141, %rs140;
	add.s32 	%r22, %r3, %r141;
	setp.gt.u32 	%p29, %r22, 31;
	@%p29 bra 	$L__BB0_29;
	mad.lo.s32 	%r142, %r22, 264, %r8;
	ld.shared.u16 	%rs124, [%r142];
	add.s16 	%rs140, %rs124, %rs140;
$L__BB0_29:
	cvt.u32.u16 	%r23, %rs141;
	setp.lt.u32 	%p30, %r1, %r23;
	@%p30 bra 	$L__BB0_31;
	sub.s32 	%r143, %r1, %r23;
	shl.b32 	%r144, %r143, 3;
	add.s32 	%r145, %r6, %r144;
	ld.shared.u16 	%rs125, [%r145+4];
	add.s16 	%rs141, %rs125, %rs141;
$L__BB0_31:
	cvt.u32.u16 	%r24, %rs142;
	setp.lt.u32 	%p31, %r3, %r24;
	@%p31 bra 	$L__BB0_33;
	sub.s32 	%r146, %r3, %r24;
	mad.lo.s32 	%r147, %r146, 264, %r11;
	ld.shared.u16 	%rs126, [%r147];
	add.s16 	%rs142, %rs126, %rs142;
$L__BB0_33:
	st.shared.v4.u16 	[%r7], {%rs139, %rs140, %rs141, %rs142};
	bar.sync 	0;
	cvt.u32.u16 	%r25, %rs139;
	add.s32 	%r148, %r1, %r25;
	setp.gt.u32 	%p32, %r148, 31;
	@%p32 bra 	$L__BB0_35;
	shl.b32 	%r149, %r25, 3;
	add.s32 	%r150, %r7, %r149;
	ld.shared.u16 	%rs127, [%r150];
	add.s16 	%rs139, %rs127, %rs139;
$L__BB0_35:
	cvt.u32.u16 	%r151, %rs140;
	add.s32 	%r26, %r3, %r151;
	setp.gt.u32 	%p33, %r26, 31;
	@%p33 bra 	$L__BB0_37;
	mad.lo.s32 	%r152, %r26, 264, %r8;
	ld.shared.u16 	%rs128, [%r152];
	add.s16 	%rs140, %rs128, %rs140;
$L__BB0_37:
	cvt.u32.u16 	%r27, %rs141;
	setp.lt.u32 	%p34, %r1, %r27;
	@%p34 bra 	$L__BB0_39;
	sub.s32 	%r153, %r1, %r27;
	shl.b32 	%r154, %r153, 3;
	add.s32 	%r155, %r6, %r154;
	ld.shared.u16 	%rs129, [%r155+4];
	add.s16 	%rs141, %rs129, %rs141;
$L__BB0_39:
	cvt.u32.u16 	%r28, %rs142;
	setp.lt.u32 	%p35, %r3, %r28;
	@%p35 bra 	$L__BB0_41;
	sub.s32 	%r156, %r3, %r28;
	mad.lo.s32 	%r157, %r156, 264, %r11;
	ld.shared.u16 	%rs130, [%r157];
	add.s16 	%rs142, %rs130, %rs142;
$L__BB0_41:
	st.shared.v4.u16 	[%r7], {%rs139, %rs140, %rs141, %rs142};
	bar.sync 	0;
	cvta.to.global.u64 	%rd15, %rd2;
	mul.wide.u32 	%rd16, %r5, 8;
	add.s64 	%rd17, %rd15, %rd16;
	ld.shared.v4.u16 	{%rs131, %rs132, %rs133, %rs134}, [%r7];
	st.global.v4.u16 	[%rd17], {%rs131, %rs132, %rs133, %rs134};
	cvta.to.global.u64 	%rd18, %rd1;
	add.s64 	%rd20, %rd18, %rd5;
	st.global.u32 	[%rd20], %r5;
$L__BB0_42:
	ret;

}
	// .globl	classifyRootCandidatesShifting
.visible .entry classifyRootCandidatesShifting(
	.param .u64 .ptr .align 1 classifyRootCandidatesShifting_param_0,
	.param .u64 .ptr .align 1 classifyRootCandidatesShifting_param_1,
	.param .u32 classifyRootCandidatesShifting_param_2,
	.param .u32 classifyRootCandidatesShifting_param_3
)
{
	.reg .pred 	%p<5>;
	.reg .b16 	%rs<4>;
	.reg .b32 	%r<18>;
	.reg .b64 	%rd<9>;

	ld.param.u64 	%rd2, [classifyRootCandidatesShifting_param_0];
	ld.param.u64 	%rd3, [classifyRootCandidatesShifting_param_1];
	ld.param.u32 	%r3, [classifyRootCandidatesShifting_param_2];
	ld.param.u32 	%r4, [classifyRootCandidatesShifting_param_3];
	mov.u32 	%r6, %ctaid.x;
	mov.u32 	%r7, %ntid.x;
	mov.u32 	%r8, %tid.x;
	mad.lo.s32 	%r1, %r6, %r7, %r8;
	mov.u32 	%r9, %ctaid.y;
	mov.u32 	%r10, %ntid.y;
	mov.u32 	%r11, %tid.y;
	mad.lo.s32 	%r12, %r9, %r10, %r11;
	setp.ge.u32 	%p1, %r1, %r3;
	setp.ge.u32 	%p2, %r12, %r4;
	or.pred  	%p3, %p1, %p2;
	@%p3 bra 	$L__BB1_3;
	cvta.to.global.u64 	%rd4, %rd2;
	cvta.to.global.u64 	%rd5, %rd3;
	mad.lo.s32 	%r13, %r3, %r12, %r1;
	mul.wide.s32 	%rd6, %r13, 4;
	add.s64 	%rd1, %rd4, %rd6;
	mul.wide.s32 	%rd7, %r13, 8;
	add.s64 	%rd8, %rd5, %rd7;
	ld.global.u32 	%r14, [%rd8];
	mov.b32 	{%rs1, %rs2}, %r14;
	or.b16  	%rs3, %rs1, %rs2;
	setp.ne.s16 	%p4, %rs3, 0;
	@%p4 bra 	$L__BB1_3;
	ld.global.u32 	%r16, [%rd1];
	or.b32  	%r17, %r16, -2147483648;
	st.global.u32 	[%rd1], %r17;
$L__BB1_3:
	ret;

}
	// .globl	createBorderPath
.visible .entry createBorderPath(
	.param .u64 .ptr .align 1 createBorderPath_param_0,
	.param .u64 .ptr .align 1 createBorderPath_param_1,
	.param .u64 .ptr .align 1 createBorderPath_param_2,
	.param .u32 createBorderPath_param_3,
	.param .u32 createBorderPath_param_4
)
{
	.reg .pred 	%p<103>;
	.reg .b16 	%rs<82>;
	.reg .b32 	%r<25>;
	.reg .b64 	%rd<35>;

	ld.param.u64 	%rd8, [createBorderPath_param_0];
	ld.param.u64 	%rd9, [createBorderPath_param_1];
	ld.param.u64 	%rd10, [createBorderPath_param_2];
	ld.param.u32 	%r12, [createBorderPath_param_3];
	ld.param.u32 	%r13, [createBorderPath_param_4];
	cvta.to.global.u64 	%rd1, %rd10;
	cvta.to.global.u64 	%rd2, %rd9;
	cvta.to.global.u64 	%rd3, %rd8;
	mov.u32 	%r15, %ctaid.x;
	mov.u32 	%r16, %ntid.x;
	mov.u32 	%r17, %tid.x;
	mad.lo.s32 	%r1, %r15, %r16, %r17;
	mov.u32 	%r18, %ctaid.y;
	mov.u32 	%r19, %ntid.y;
	mov.u32 	%r20, %tid.y;
	mad.lo.s32 	%r21, %r18, %r19, %r20;
	setp.ge.u32 	%p21, %r1, %r12;
	setp.ge.u32 	%p22, %r21, %r13;
	or.pred  	%p23, %p21, %p22;
	@%p23 bra 	$L__BB2_39;
	mad.lo.s32 	%r3, %r12, %r21, %r1;
	mul.wide.s32 	%rd11, %r3, 4;
	add.s64 	%rd12, %rd3, %rd11;
	ld.global.u32 	%r4, [%rd12];
	setp.gt.s32 	%p24, %r4, -1;
	@%p24 bra 	$L__BB2_39;
	and.b32  	%r5, %r4, 2147483647;
	mul.wide.u32 	%rd13, %r3, 8;
	add.s64 	%rd14, %rd2, %rd13;
	ld.global.v4.u16 	{%rs77, %rs78, %rs79, %rs80}, [%rd14];
	mov.b16 	%rs81, 1;
	mov.u32 	%r24, %r3;
$L__BB2_3:
	setp.eq.s16 	%p26, %rs77, 0;
	mov.pred 	%p98, 0;
	@%p26 bra 	$L__BB2_5;
	setp.eq.s16 	%p27, %rs78, 0;
	setp.eq.s16 	%p28, %rs80, 0;
	or.pred  	%p29, %p27, %p28;
	and.b16  	%rs32, %rs81, 255;
	setp.ne.s16 	%p30, %rs32, 2;
	and.pred  	%p98, %p29, %p30;
$L__BB2_5:
	setp.eq.s16 	%p32, %rs78, 0;
	mov.pred 	%p99, 0;
	@%p32 bra 	$L__BB2_7;
	setp.eq.s16 	%p33, %rs77, 0;
	setp.eq.s16 	%p34, %rs79, 0;
	or.pred  	%p35, %p33, %p34;
	and.b16  	%rs33, %rs81, 255;
	setp.ne.s16 	%p36, %rs33, 3;
	and.pred  	%p99, %p35, %p36;
$L__BB2_7:
	setp.eq.s16 	%p38, %rs79, 0;
	mov.pred 	%p100, 0;
	@%p38 bra 	$L__BB2_9;
	setp.eq.s16 	%p39, %rs78, 0;
	setp.eq.s16 	%p40, %rs80, 0;
	or.pred  	%p41, %p39, %p40;
	and.b16  	%rs34, %rs81, 255;
	setp.ne.s16 	%p42, %rs34, 0;
	and.pred  	%p100, %p41, %p42;
$L__BB2_9:
	setp.eq.s16 	%p44, %rs80, 0;
	mov.pred 	%p101, 0;
	@%p44 bra 	$L__BB2_11;
	setp.eq.s16 	%p45, %rs79, 0;
	setp.eq.s16 	%p46, %rs77, 0;
	or.pred  	%p47, %p46, %p45;
	and.b16  	%rs35, %rs81, 255;
	setp.ne.s16 	%p48, %rs35, 1;
	and.pred  	%p101, %p47, %p48;
$L__BB2_11:
	or.pred  	%p49, %p98, %p99;
	or.pred  	%p50, %p49, %p100;
	or.pred  	%p51, %p50, %p101;
	add.s32 	%r7, %r24, -1;
	mul.wide.u32 	%rd15, %r7, 8;
	add.s64 	%rd4, %rd2, %rd15;
	add.s32 	%r8, %r24, 1;
	mul.wide.u32 	%rd16, %r8, 8;
	add.s64 	%rd5, %rd2, %rd16;
	add.s32 	%r9, %r24, %r12;
	mul.wide.u32 	%rd17, %r9, 8;
	add.s64 	%rd6, %rd2, %rd17;
	sub.s32 	%r10, %r24, %r12;
	mul.wide.u32 	%rd18, %r10, 8;
	add.s64 	%rd7, %rd2, %rd18;
	@%p51 bra 	$L__BB2_24;
	ld.global.u16 	%rs36, [%rd4];
	setp.eq.s16 	%p53, %rs36, 0;
	mov.pred 	%p100, 0;
	@%p53 bra 	$L__BB2_15;
	ld.global.u16 	%rs37, [%rd4+6];
	ld.global.u16 	%rs39, [%rd4+2];
	setp.ne.s16 	%p55, %rs39, 0;
	setp.ne.s16 	%p56, %rs37, 0;
	and.pred  	%p57, %p55, %p56;
	@%p57 bra 	$L__BB2_15;
	and.b16  	%rs40, %rs81, 253;
	setp.eq.s16 	%p100, %rs40, 1;
$L__BB2_15:
	ld.global.u16 	%rs41, [%rd5+4];
	setp.eq.s16 	%p59, %rs41, 0;
	mov.pred 	%p98, 0;
	@%p59 bra 	$L__BB2_18;
	ld.global.u16 	%rs42, [%rd5+6];
	ld.global.u16 	%rs44, [%rd5+2];
	setp.ne.s16 	%p61, %rs44, 0;
	setp.ne.s16 	%p62, %rs42, 0;
	and.pred  	%p63, %p61, %p62;
	@%p63 bra 	$L__BB2_18;
	and.b16  	%rs45, %rs81, 253;
	setp.eq.s16 	%p98, %rs45, 1;
$L__BB2_18:
	ld.global.u16 	%rs46, [%rd6+6];
	setp.eq.s16 	%p65, %rs46, 0;
	mov.pred 	%p99, 0;
	@%p65 bra 	$L__BB2_21;
	.pragma "used_bytes_mask 51";
	ld.global.v4.u16 	{%rs47, %rs48, %rs49, %rs50}, [%rd6];
	setp.ne.s16 	%p67, %rs47, 0;
	setp.ne.s16 	%p68, %rs49, 0;
	and.pred  	%p69, %p67, %p68;
	@%p69 bra 	$L__BB2_21;
	and.b16  	%rs53, %rs81, 253;
	setp.eq.s16 	%p99, %rs53, 0;
$L__BB2_21:
	ld.global.u16 	%rs54, [%rd7+2];
	setp.eq.s16 	%p71, %rs54, 0;
	mov.pred 	%p101, 0;
	@%p71 bra 	$L__BB2_24;
	.pragma "used_bytes_mask 51";
	ld.global.v4.u16 	{%rs55, %rs56, %rs57, %rs58}, [%rd7];
	setp.ne.s16 	%p73, %rs55, 0;
	setp.ne.s16 	%p74, %rs57, 0;
	and.pred  	%p75, %p73, %p74;
	@%p75 bra 	$L__BB2_24;
	and.b16  	%rs61, %rs81, 253;
	setp.eq.s16 	%p101, %rs61, 0;
$L__BB2_24:
	not.pred 	%p76, %p98;
	@%p76 bra 	$L__BB2_27;
	cvt.u64.u32 	%rd19, %r8;
	add.s64 	%rd20, %rd1, %rd19;
	ld.global.u8 	%rs62, [%rd20];
	setp.ne.s16 	%p77, %rs62, 0;
	@%p77 bra 	$L__BB2_27;
	ld.global.v4.u16 	{%rs77, %rs78, %rs79, %rs80}, [%rd5];
	mov.b16 	%rs81, 0;
	mov.pred 	%p102, -1;
	mov.u32 	%r24, %r8;
	bra.uni 	$L__BB2_36;
$L__BB2_27:
	not.pred 	%p78, %p99;
	@%p78 bra 	$L__BB2_30;
	cvt.u64.u32 	%rd21, %r9;
	add.s64 	%rd22, %rd1, %rd21;
	ld.global.u8 	%rs63, [%rd22];
	setp.ne.s16 	%p79, %rs63, 0;
	@%p79 bra 	$L__BB2_30;
	ld.global.v4.u16 	{%rs77, %rs78, %rs79, %rs80}, [%rd6];
	mov.b16 	%rs81, 1;
	mov.pred 	%p102, -1;
	mov.u32 	%r24, %r9;
	bra.uni 	$L__BB2_36;
$L__BB2_30:
	not.pred 	%p80, %p100;
	@%p80 bra 	$L__BB2_33;
	cvt.u64.u32 	%rd23, %r7;
	add.s64 	%rd24, %rd1, %rd23;
	ld.global.u8 	%rs64, [%rd24];
	setp.ne.s16 	%p81, %rs64, 0;
	@%p81 bra 	$L__BB2_33;
	ld.global.v4.u16 	{%rs77, %rs78, %rs79, %rs80}, [%rd4];
	mov.b16 	%rs81, 2;
	mov.pred 	%p102, -1;
	mov.u32 	%r24, %r7;
	bra.uni 	$L__BB2_36;
$L__BB2_33:
	mov.pred 	%p102, 0;
	not.pred 	%p83, %p101;
	@%p83 bra 	$L__BB2_36;
	cvt.u64.u32 	%rd25, %r10;
	add.s64 	%rd26, %rd1, %rd25;
	ld.global.u8 	%rs65, [%rd26];
	setp.ne.s16 	%p85, %rs65, 0;
	@%p85 bra 	$L__BB2_36;
	ld.global.v4.u16 	{%rs77, %rs78, %rs79, %rs80}, [%rd7];
	mov.b16 	%rs81, 3;
	mov.pred 	%p102, -1;
	mov.u32 	%r24, %r10;
$L__BB2_36:
	setp.lt.u32 	%p90, %r24, %r3;
	@%p90 bra 	$L__BB2_38;
	cvt.u64.u32 	%rd27, %r3;
	add.s64 	%rd28, %rd1, %rd27;
	mov.b16 	%rs70, 0;
	st.global.u8 	[%rd28], %rs70;
	cvt.u64.u32 	%rd29, %r24;
	add.s64 	%rd30, %rd1, %rd29;
	st.global.u8 	[%rd30], %rs70;
	bra.uni 	$L__BB2_39;
$L__BB2_38:
	cvt.u64.u32 	%rd31, %r24;
	mul.wide.u32 	%rd32, %r24, 4;
	add.s64 	%rd33, %rd3, %rd32;
	atom.global.max.u32 	%r22, [%rd33], %r5;
	add.s64 	%rd34, %rd1, %rd31;
	mov.b16 	%rs71, 1;
	st.global.u8 	[%rd34], %rs71;
	@%p102 bra 	$L__BB2_3;
$L__BB2_39:
	ret;

}
	// .globl	fetchFromBorder
.visible .entry fetchFromBorder(
	.param .u64 .ptr .align 1 fetchFromBorder_param_0,
	.param .u64 .ptr .align 1 fetchFromBorder_param_1,
	.param .u32 fetchFromBorder_param_2,
	.param .u32 fetchFromBorder_param_3
)
{
	.reg .pred 	%p<4>;
	.reg .b16 	%rs<5>;
	.reg .b32 	%r<35>;
	.reg .b64 	%rd<17>;

	ld.param.u64 	%rd1, [fetchFromBorder_param_0];
	ld.param.u64 	%rd2, [fetchFromBorder_param_1];
	ld.param.u32 	%r3, [fetchFromBorder_param_2];
	ld.param.u32 	%r4, [fetchFromBorder_param_3];
	mov.u32 	%r6, %ctaid.x;
	mov.u32 	%r7, %ntid.x;
	mov.u32 	%r8, %tid.x;
	mad.lo.s32 	%r1, %r6, %r7, %r8;
	mov.u32 	%r9, %ctaid.y;
	mov.u32 	%r10, %ntid.y;
	mov.u32 	%r11, %tid.y;
	mad.lo.s32 	%r12, %r9, %r10, %r11;
	setp.ge.u32 	%p1, %r1, %r3;
	setp.ge.u32 	%p2, %r12, %r4;
	or.pred  	%p3, %p1, %p2;
	@%p3 bra 	$L__BB3_2;
	cvta.to.global.u64 	%rd3, %rd2;
	cvta.to.global.u64 	%rd4, %rd1;
	mad.lo.s32 	%r13, %r3, %r12, %r1;
	mul.wide.s32 	%rd5, %r13, 8;
	add.s64 	%rd6, %rd3, %rd5;
	ld.global.v4.u16 	{%rs1, %rs2, %rs3, %rs4}, [%rd6];
	cvt.u32.u16 	%r14, %rs2;
	add.s32 	%r15, %r12, %r14;
	mad.lo.s32 	%r16, %r15, %r3, %r1;
	mul.wide.u32 	%rd7, %r16, 4;
	add.s64 	%rd8, %rd4, %rd7;
	ld.global.u32 	%r17, [%rd8];
	and.b32  	%r18, %r17, 2147483647;
	cvt.u32.u16 	%r19, %rs1;
	add.s32 	%r20, %r13, %r19;
	mul.wide.u32 	%rd9, %r20, 4;
	add.s64 	%rd10, %rd4, %rd9;
	ld.global.u32 	%r21, [%rd10];
	and.b32  	%r22, %r21, 2147483647;
	cvt.u32.u16 	%r23, %rs3;
	sub.s32 	%r24, %r13, %r23;
	mul.wide.u32 	%rd11, %r24, 4;
	add.s64 	%rd12, %rd4, %rd11;
	ld.global.u32 	%r25, [%rd12];
	and.b32  	%r26, %r25, 2147483647;
	cvt.u32.u16 	%r27, %rs4;
	sub.s32 	%r28, %r12, %r27;
	mad.lo.s32 	%r29, %r28, %r3, %r1;
	mul.wide.u32 	%rd13, %r29, 4;
	add.s64 	%rd14, %rd4, %rd13;
	ld.global.u32 	%r30, [%rd14];
	and.b32  	%r31, %r30, 2147483647;
	max.u32 	%r32, %r22, %r31;
	max.u32 	%r33, %r32, %r18;
	max.u32 	%r34, %r33, %r26;
	mul.wide.s32 	%rd15, %r13, 4;
	add.s64 	%rd16, %rd4, %rd15;
	st.global.u32 	[%rd16], %r34;
$L__BB3_2:
	ret;

}


// ===== COMPILED SASS (sm_100) =====

	.target	sm_100

	.elftype	@"ET_EXEC"


//--------------------- .note.nv.tkinfo           --------------------------
	.section	.note.nv.tkinfo,"",@"SHT_NOTE"
	.sectionflags	@"SHF_NOTE_NV_TKINFO"
	.tkinfo
        /*0018*/ 	.word	0x00000002
        /*0030*/ 	.string	""
        /*0030*/ 	.string	"ptxas"
        /*0030*/ 	.string	"Cuda compilation tools, release 13.0, V13.0.88"
        /*0030*/ 	.string	"Build cuda_13.0.r13.0/compiler.36424714_0"
        /*0030*/ 	.string	"-arch sm_100 -m 64 "



//--------------------- .note.nv.cuinfo           --------------------------
	.section	.note.nv.cuinfo,"",@"SHT_NOTE"
	.sectionflags	@"SHF_NOTE_NV_CUINFO"
        /*0018*/ 	.short	0x0002
        /*001a*/ 	.short	0x0064
        /*001c*/ 	.short	0x0082
	.zero		2


//--------------------- .nv.info                  --------------------------
	.section	.nv.info,"",@"SHT_CUDA_INFO"
	.align	4


	//----- nvinfo : EIATTR_REGCOUNT
	.align		4
        /*0000*/ 	.byte	0x04, 0x2f
        /*0002*/ 	.short	(.L_1 - .L_0)
	.align		4
.L_0:
        /*0004*/ 	.word	index@(labelWithSharedLinksInterleaved)
        /*0008*/ 	.word	0x00000018


	//----- nvinfo : EIATTR_FRAME_SIZE
	.align		4
.L_1:
        /*000c*/ 	.byte	0x04, 0x11
        /*000e*/ 	.short	(.L_3 - .L_2)
	.align		4
.L_2:
        /*0010*/ 	.word	index@(labelWithSharedLinksInterleaved)
        /*0014*/ 	.word	0x00000000


	//----- nvinfo : EIATTR_REGCOUNT
	.align		4
.L_3:
        /*0018*/ 	.byte	0x04, 0x2f
        /*001a*/ 	.short	(.L_5 - .L_4)
	.align		4
.L_4:
        /*001c*/ 	.word	index@(classifyRootCandidatesShifting)
        /*0020*/ 	.word	0x0000000c


	//----- nvinfo : EIATTR_FRAME_SIZE
	.align		4
.L_5:
        /*0024*/ 	.byte	0x04, 0x11
        /*0026*/ 	.short	(.L_7 - .L_6)
	.align		4
.L_6:
        /*0028*/ 	.word	index@(classifyRootCandidatesShifting)
        /*002c*/ 	.word	0x00000000


	//----- nvinfo : EIATTR_REGCOUNT
	.align		4
.L_7:
        /*0030*/ 	.byte	0x04, 0x2f
        /*0032*/ 	.short	(.L_9 - .L_8)
	.align		4
.L_8:
        /*0034*/ 	.word	index@(createBorderPath)
        /*0038*/ 	.word	0x00000020


	//----- nvinfo : EIATTR_FRAME_SIZE
	.align		4
.L_9:
        /*003c*/ 	.byte	0x04, 0x11
        /*003e*/ 	.short	(.L_11 - .L_10)
	.align		4
.L_10:
        /*0040*/ 	.word	index@(createBorderPath)
        /*0044*/ 	.word	0x00000000


	//----- nvinfo : EIATTR_REGCOUNT
	.align		4
.L_11:
        /*0048*/ 	.byte	0x04, 0x2f
        /*004a*/ 	.short	(.L_13 - .L_12)
	.align		4
.L_12:
        /*004c*/ 	.word	index@(fetchFromBorder)
        /*0050*/ 	.word	0x00000012


	//----- nvinfo : EIATTR_FRAME_SIZE
	.align		4
.L_13:
        /*0054*/ 	.byte	0x04, 0x11
        /*0056*/ 	.short	(.L_15 - .L_14)
	.align		4
.L_14:
        /*0058*/ 	.word	index@(fetchFromBorder)
        /*005c*/ 	.word	0x00000000


	//----- nvinfo : EIATTR_MIN_STACK_SIZE
	.align		4
.L_15:
        /*0060*/ 	.byte	0x04, 0x12
        /*0062*/ 	.short	(.L_17 - .L_16)
	.align		4
.L_16:
        /*0064*/ 	.word	index@(fetchFromBorder)
        /*0068*/ 	.word	0x00000000


	//----- nvinfo : EIATTR_MIN_STACK_SIZE
	.align		4
.L_17:
        /*006c*/ 	.byte	0x04, 0x12
        /*006e*/ 	.short	(.L_19 - .L_18)
	.align		4
.L_18:
        /*0070*/ 	.word	index@(createBorderPath)
        /*0074*/ 	.word	0x00000000


	//----- nvinfo : EIATTR_MIN_STACK_SIZE
	.align		4
.L_19:
        /*0078*/ 	.byte	0x04, 0x12
        /*007a*/ 	.short	(.L_21 - .L_20)
	.align		4
.L_20:
        /*007c*/ 	.word	index@(classifyRootCandidatesShifting)
        /*0080*/ 	.word	0x00000000


	//----- nvinfo : EIATTR_MIN_STACK_SIZE
	.align		4
.L_21:
        /*0084*/ 	.byte	0x04, 0x12
        /*0086*/ 	.short	(.L_23 - .L_22)
	.align		4
.L_22:
        /*0088*/ 	.word	index@(labelWithSharedLinksInterleaved)
        /*008c*/ 	.word	0x00000000
.L_23:


//--------------------- .nv.compat                --------------------------
	.section	.nv.compat,"",@"SHT_CUDA_COMPAT_INFO"
	.align	4
        /*0000*/ 	.byte	0x02, 0x09, 0x00, 0x00, 0x02, 0x02, 0x01, 0x00, 0x02, 0x05, 0x05, 0x00, 0x03, 0x07, 0x01, 0x01
        /*0010*/ 	.byte	0x02, 0x03, 0x00, 0x00, 0x02, 0x06, 0x01, 0x00, 0x04, 0x0b, 0x08, 0x00, 0x09, 0x00, 0x00, 0x00
        /*0020*/ 	.byte	0x00, 0x00, 0x00, 0x00


//--------------------- .nv.info.fetchFromBorder  --------------------------
	.section	.nv.info.fetchFromBorder,"",@"SHT_CUDA_INFO"
	.sectionflags	@""
	.align	4


	//----- nvinfo : EIATTR_CUDA_API_VERSION
	.align		4
        /*0000*/ 	.byte	0x04, 0x37
        /*0002*/ 	.short	(.L_25 - .L_24)
.L_24:
        /*0004*/ 	.word	0x00000082


	//----- nvinfo : EIATTR_KPARAM_INFO
	.align		4
.L_25:
        /*0008*/ 	.byte	0x04, 0x17
        /*000a*/ 	.short	(.L_27 - .L_26)
.L_26:
        /*000c*/ 	.word	0x00000000
        /*0010*/ 	.short	0x0003
        /*0012*/ 	.short	0x0014
        /*0014*/ 	.byte	0x00, 0xf0, 0x11, 0x00


	//----- nvinfo : EIATTR_KPARAM_INFO
	.align		4
.L_27:
        /*0018*/ 	.byte	0x04, 0x17
        /*001a*/ 	.short	(.L_29 - .L_28)
.L_28:
        /*001c*/ 	.word	0x00000000
        /*0020*/ 	.short	0x0002
        /*0022*/ 	.short	0x0010
        /*0024*/ 	.byte	0x00, 0xf0, 0x11, 0x00


	//----- nvinfo : EIATTR_KPARAM_INFO
	.align		4
.L_29:
        /*0028*/ 	.byte	0x04, 0x17
        /*002a*/ 	.short	(.L_31 - .L_30)
.L_30:
        /*002c*/ 	.word	0x00000000
        /*0030*/ 	.short	0x0001
        /*0032*/ 	.short	0x0008
        /*0034*/ 	.byte	0x00, 0xf5, 0x21, 0x00


	//----- nvinfo : EIATTR_KPARAM_INFO
	.align		4
.L_31:
        /*0038*/ 	.byte	0x04, 0x17
        /*003a*/ 	.short	(.L_33 - .L_32)
.L_32:
        /*003c*/ 	.word	0x00000000
        /*0040*/ 	.short	0x0000
        /*0042*/ 	.short	0x0000
        /*0044*/ 	.byte	0x00, 0xf5, 0x21, 0x00


	//----- nvinfo : EIATTR_SPARSE_MMA_MASK
	.align		4
.L_33:
        /*0048*/ 	.byte	0x03, 0x50
        /*004a*/ 	.short	0x0000


	//----- nvinfo : EIATTR_MAXREG_COUNT
	.align		4
        /*004c*/ 	.byte	0x03, 0x1b
        /*004e*/ 	.short	0x00ff


	//----- nvinfo : EIATTR_MERCURY_ISA_VERSION
	.align		4
        /*0050*/ 	.byte	0x03, 0x5f
        /*0052*/ 	.short	0x0101


	//----- nvinfo : EIATTR_VRC_CTA_INIT_COUNT
	.align		4
        /*0054*/ 	.byte	0x02, 0x4a
	.zero		1
	.zero		1


	//----- nvinfo : EIATTR_EXIT_INSTR_OFFSETS
	.align		4
        /*0058*/ 	.byte	0x04, 0x1c
        /*005a*/ 	.short	(.L_35 - .L_34)


	//   ....[0]....
.L_34:
        /*005c*/ 	.word	0x000000c0


	//   ....[1]....
        /*0060*/ 	.word	0x000002d0


	//----- nvinfo : EIATTR_CBANK_PARAM_SIZE
	.align		4
.L_35:
        /*0064*/ 	.byte	0x03, 0x19
        /*0066*/ 	.short	0x0018


	//----- nvinfo : EIATTR_PARAM_CBANK
	.align		4
        /*0068*/ 	.byte	0x04, 0x0a
        /*006a*/ 	.short	(.L_37 - .L_36)
	.align		4
.L_36:
        /*006c*/ 	.word	index@(.nv.constant0.fetchFromBorder)
        /*0070*/ 	.short	0x0380
        /*0072*/ 	.short	0x0018


	//----- nvinfo : EIATTR_SW_WAR
	.align		4
.L_37:
        /*0074*/ 	.byte	0x04, 0x36
        /*0076*/ 	.short	(.L_39 - .L_38)
.L_38:
        /*0078*/ 	.word	0x00000008
.L_39:


//--------------------- .nv.info.createBorderPath --------------------------
	.section	.nv.info.createBorderPath,"",@"SHT_CUDA_INFO"
	.sectionflags	@""
	.align	4


	//----- nvinfo : EIATTR_CUDA_API_VERSION
	.align		4
        /*0000*/ 	.byte	0x04, 0x37
        /*0002*/ 	.short	(.L_41 - .L_40)
.L_40:
        /*0004*/ 	.word	0x00000082


	//----- nvinfo : EIATTR_KPARAM_INFO
	.align		4
.L_41:
        /*0008*/ 	.byte	0x04, 0x17
        /*000a*/ 	.short	(.L_43 - .L_42)
.L_42:
        /*000c*/ 	.word	0x00000000
        /*0010*/ 	.short	0x0004
        /*0012*/ 	.short	0x001c
        /*0014*/ 	.byte	0x00, 0xf0, 0x11, 0x00


	//----- nvinfo : EIATTR_KPARAM_INFO
	.align		4
.L_43:
        /*0018*/ 	.byte	0x04, 0x17
        /*001a*/ 	.short	(.L_45 - .L_44)
.L_44:
        /*001c*/ 	.word	0x00000000
        /*0020*/ 	.short	0x0003
        /*0022*/ 	.short	0x0018
        /*0024*/ 	.byte	0x00, 0xf0, 0x11, 0x00


	//----- nvinfo : EIATTR_KPARAM_INFO
	.align		4
.L_45:
        /*0028*/ 	.byte	0x04, 0x17
        /*002a*/ 	.short	(.L_47 - .L_46)
.L_46:
        /*002c*/ 	.word	0x00000000
        /*0030*/ 	.short	0x0002
        /*0032*/ 	.short	0x0010
        /*0034*/ 	.byte	0x00, 0xf5, 0x21, 0x00


	//----- nvinfo : EIATTR_KPARAM_INFO
	.align		4
.L_47:
        /*0038*/ 	.byte	0x04, 0x17
        /*003a*/ 	.short	(.L_49 - .L_48)
.L_48:
        /*003c*/ 	.word	0x00000000
        /*0040*/ 	.short	0x0001
        /*0042*/ 	.short	0x0008
        /*0044*/ 	.byte	0x00, 0xf5, 0x21, 0x00


	//----- nvinfo : EIATTR_KPARAM_INFO
	.align		4
.L_49:
        /*0048*/ 	.byte	0x04, 0x17
        /*004a*/ 	.short	(.L_51 - .L_50)
.L_50:
        /*004c*/ 	.word	0x00000000
        /*0050*/ 	.short	0x0000
        /*0052*/ 	.short	0x0000
        /*0054*/ 	.byte	0x00, 0xf5, 0x21, 0x00


	//----- nvinfo : EIATTR_SPARSE_MMA_MASK
	.align		4
.L_51:
        /*0058*/ 	.byte	0x03, 0x50
        /*005a*/ 	.short	0x0000


	//----- nvinfo : EIATTR_MAXREG_COUNT
	.align		4
        /*005c*/ 	.byte	0x03, 0x1b
        /*005e*/ 	.short	0x00ff


	//----- nvinfo : EIATTR_MERCURY_ISA_VERSION
	.align		4
        /*0060*/ 	.byte	0x03, 0x5f
        /*0062*/ 	.short	0x0101


	//----- nvinfo : EIATTR_UNUSED_LOAD_BYTE_OFFSET
	.align		4
        /*0064*/ 	.byte	0x04, 0x44
        /*0066*/ 	.short	(.L_53 - .L_52)


	//   ....[0]....
.L_52:
        /*0068*/ 	.word	0x00000660
        /*006c*/ 	.word	0x00000033


	//   ....[1]....
        /*0070*/ 	.word	0x000006f0
        /*0074*/ 	.word	0x00000033


	//----- nvinfo : EIATTR_VRC_CTA_INIT_COUNT
	.align		4
.L_53:
        /*0078*/ 	.byte	0x02, 0x4a
	.zero		1
	.zero		1


	//----- nvinfo : EIATTR_EXIT_INSTR_OFFSETS
	.align		4
        /*007c*/ 	.byte	0x04, 0x1c
        /*007e*/ 	.short	(.L_55 - .L_54)


	//   ....[0]....
.L_54:
        /*0080*/ 	.word	0x000000c0


	//   ....[1]....
        /*0084*/ 	.word	0x00000130


	//   ....[2]....
        /*0088*/ 	.word	0x00000c90


	//   ....[3]....
        /*008c*/ 	.word	0x00000d10


	//----- nvinfo : EIATTR_CRS_STACK_SIZE
	.align		4
.L_55:
        /*0090*/ 	.byte	0x04, 0x1e
        /*0092*/ 	.short	(.L_57 - .L_56)
.L_56:
        /*0094*/ 	.word	0x00000000


	//----- nvinfo : EIATTR_CBANK_PARAM_SIZE
	.align		4
.L_57:
        /*0098*/ 	.byte	0x03, 0x19
        /*009a*/ 	.short	0x0020


	//----- nvinfo : EIATTR_PARAM_CBANK
	.align		4
        /*009c*/ 	.byte	0x04, 0x0a
        /*009e*/ 	.short	(.L_59 - .L_58)
	.align		4
.L_58:
        /*00a0*/ 	.word	index@(.nv.constant0.createBorderPath)
        /*00a4*/ 	.short	0x0380
        /*00a6*/ 	.short	0x0020


	//----- nvinfo : EIATTR_SW_WAR
	.align		4
.L_59:
        /*00a8*/ 	.byte	0x04, 0x36
        /*00aa*/ 	.short	(.L_61 - .L_60)
.L_60:
        /*00ac*/ 	.word	0x00000008
.L_61:


//--------------------- .nv.info.classifyRootCandidatesShifting --------------------------
	.section	.nv.info.classifyRootCandidatesShifting,"",@"SHT_CUDA_INFO"
	.sectionflags	@""
	.align	4


	//----- nvinfo : EIATTR_CUDA_API_VERSION
	.align		4
        /*0000*/ 	.byte	0x04, 0x37
        /*0002*/ 	.short	(.L_63 - .L_62)
.L_62:
        /*0004*/ 	.word	0x00000082


	//----- nvinfo : EIATTR_KPARAM_INFO
	.align		4
.L_63:
        /*0008*/ 	.byte	0x04, 0x17
        /*000a*/ 	.short	(.L_65 - .L_64)
.L_64:
        /*000c*/ 	.word	0x00000000
        /*0010*/ 	.short	0x0003
        /*0012*/ 	.short	0x0014
        /*0014*/ 	.byte	0x00, 0xf0, 0x11, 0x00


	//----- nvinfo : EIATTR_KPARAM_INFO
	.align		4
.L_65:
        /*0018*/ 	.byte	0x04, 0x17
        /*001a*/ 	.short	(.L_67 - .L_66)
.L_66:
        /*001c*/ 	.word	0x00000000
        /*0020*/ 	.short	0x0002
        /*0022*/ 	.short	0x0010
        /*0024*/ 	.byte	0x00, 0xf0, 0x11, 0x00


	//----- nvinfo : EIATTR_KPARAM_INFO
	.align		4
.L_67:
        /*0028*/ 	.byte	0x04, 0x17
        /*002a*/ 	.short	(.L_69 - .L_68)
.L_68:
        /*002c*/ 	.word	0x00000000
        /*0030*/ 	.short	0x0001
        /*0032*/ 	.short	0x0008
        /*0034*/ 	.byte	0x00, 0xf5, 0x21, 0x00


	//----- nvinfo : EIATTR_KPARAM_INFO
	.align		4
.L_69:
        /*0038*/ 	.byte	0x04, 0x17
        /*003a*/ 	.short	(.L_71 - .L_70)
.L_70:
        /*003c*/ 	.word	0x00000000
        /*0040*/ 	.short	0x0000
        /*0042*/ 	.short	0x0000
        /*0044*/ 	.byte	0x00, 0xf5, 0x21, 0x00


	//----- nvinfo : EIATTR_SPARSE_MMA_MASK
	.align		4
.L_71:
        /*0048*/ 	.byte	0x03, 0x50
        /*004a*/ 	.short	0x0000


	//----- nvinfo : EIATTR_MAXREG_COUNT
	.align		4
        /*004c*/ 	.byte	0x03, 0x1b
        /*004e*/ 	.short	0x00ff


	//----- nvinfo : EIATTR_MERCURY_ISA_VERSION
	.align		4
        /*0050*/ 	.byte	0x03, 0x5f
        /*0052*/ 	.short	0x0101


	//----- nvinfo : EIATTR_VRC_CTA_INIT_COUNT
	.align		4
        /*0054*/ 	.byte	0x02, 0x4a
	.zero		1
	.zero		1


	//----- nvinfo : EIATTR_EXIT_INSTR_OFFSETS
	.align		4
        /*0058*/ 	.byte	0x04, 0x1c
        /*005a*/ 	.short	(.L_73 - .L_72)


	//   ....[0]....
.L_72:
        /*005c*/ 	.word	0x000000c0


	//   ....[1]....
        /*0060*/ 	.word	0x00000180


	//   ....[2]....
        /*0064*/ 	.word	0x000001c0


	//----- nvinfo : EIATTR_CBANK_PARAM_SIZE
	.align		4
.L_73:
        /*0068*/ 	.byte	0x03, 0x19
        /*006a*/ 	.short	0x0018


	//----- nvinfo : EIATTR_PARAM_CBANK
	.align		4
        /*006c*/ 	.byte	0x04, 0x0a
        /*006e*/ 	.short	(.L_75 - .L_74)
	.align		4
.L_74:
        /*0070*/ 	.word	index@(.nv.constant0.classifyRootCandidatesShifting)
        /*0074*/ 	.short	0x0380
        /*0076*/ 	.short	0x0018


	//----- nvinfo : EIATTR_SW_WAR
	.align		4
.L_75:
        /*0078*/ 	.byte	0x04, 0x36
        /*007a*/ 	.short	(.L_77 - .L_76)
.L_76:
        /*007c*/ 	.word	0x00000008
.L_77:


//--------------------- .nv.info.labelWithSharedLinksInterleaved --------------------------
	.section	.nv.info.labelWithSharedLinksInterleaved,"",@"SHT_CUDA_INFO"
	.sectionflags	@""
	.align	4


	//----- nvinfo : EIATTR_CUDA_API_VERSION
	.align		4
        /*0000*/ 	.byte	0x04, 0x37
        /*0002*/ 	.short	(.L_79 - .L_78)
.L_78:
        /*0004*/ 	.word	0x00000082


	//----- nvinfo : EIATTR_KPARAM_INFO
	.align		4
.L_79:
        /*0008*/ 	.byte	0x04, 0x17
        /*000a*/ 	.short	(.L_81 - .L_80)
.L_80:
        /*000c*/ 	.word	0x00000000
        /*0010*/ 	.short	0x0004
        /*0012*/ 	.short	0x001c
        /*0014*/ 	.byte	0x00, 0xf0, 0x11, 0x00


	//----- nvinfo : EIATTR_KPARAM_INFO
	.align		4
.L_81:
        /*0018*/ 	.byte	0x04, 0x17
        /*001a*/ 	.short	(.L_83 - .L_82)
.L_82:
        /*001c*/ 	.word	0x00000000
        /*0020*/ 	.short	0x0003
        /*0022*/ 	.short	0x0018
        /*0024*/ 	.byte	0x00, 0xf0, 0x11, 0x00


	//----- nvinfo : EIATTR_KPARAM_INFO
	.align		4
.L_83:
        /*0028*/ 	.byte	0x04, 0x17
        /*002a*/ 	.short	(.L_85 - .L_84)
.L_84:
        /*002c*/ 	.word	0x00000000
        /*0030*/ 	.short	0x0002
        /*0032*/ 	.short	0x0010
        /*0034*/ 	.byte	0x00, 0xf5, 0x21, 0x00


	//----- nvinfo : EIATTR_KPARAM_INFO
	.align		4
.L_85:
        /*0038*/ 	.byte	0x04, 0x17
        /*003a*/ 	.short	(.L_87 - .L_86)
.L_86:
        /*003c*/ 	.word	0x00000000
        /*0040*/ 	.short	0x0001
        /*0042*/ 	.short	0x0008
        /*0044*/ 	.byte	0x00, 0xf5, 0x21, 0x00


	//----- nvinfo : EIATTR_KPARAM_INFO
	.align		4
.L_87:
        /*0048*/ 	.byte	0x04, 0x17
        /*004a*/ 	.short	(.L_89 - .L_88)
.L_88:
        /*004c*/ 	.word	0x00000000
        /*0050*/ 	.short	0x0000
        /*0052*/ 	.short	0x0000
        /*0054*/ 	.byte	0x00, 0xf5, 0x21, 0x00


	//----- nvinfo : EIATTR_SPARSE_MMA_MASK
	.align		4
.L_89:
        /*0058*/ 	.byte	0x03, 0x50
        /*005a*/ 	.short	0x0000


	//----- nvinfo : EIATTR_MAXREG_COUNT
	.align		4
        /*005c*/ 	.byte	0x03, 0x1b
        /*005e*/ 	.short	0x00ff


	//----- nvinfo : EIATTR_NUM_BARRIERS
	.align		4
        /*0060*/ 	.byte	0x02, 0x4c
        /*0062*/ 	.byte	0x01
	.zero		1


	//----- nvinfo : EIATTR_MERCURY_ISA_VERSION
	.align		4
        /*0064*/ 	.byte	0x03, 0x5f
        /*0066*/ 	.short	0x0101


	//----- nvinfo : EIATTR_UNUSED_LOAD_BYTE_OFFSET
	.align		4
        /*0068*/ 	.byte	0x04, 0x44
        /*006a*/ 	.short	(.L_91 - .L_90)


	//   ....[0]....
.L_90:
        /*006c*/ 	.word	0x00000170
        /*0070*/ 	.word	0x00000007


	//   ....[1]....
        /*0074*/ 	.word	0x00000180
        /*0078*/ 	.word	0x00000007


	//   ....[2]....
        /*007c*/ 	.word	0x000001d0
        /*0080*/ 	.word	0x00000007


	//   ....[3]....
        /*0084*/ 	.word	0x00000220
        /*0088*/ 	.word	0x00000007


	//   ....[4]....
        /*008c*/ 	.word	0x00000270
        /*0090*/ 	.word	0x00000007


	//----- nvinfo : EIATTR_VRC_CTA_INIT_COUNT
	.align		4
.L_91:
        /*0094*/ 	.byte	0x02, 0x4a
	.zero		1
	.zero		1


	//----- nvinfo : EIATTR_EXIT_INSTR_OFFSETS
	.align		4
        /*0098*/ 	.byte	0x04, 0x1c
        /*009a*/ 	.short	(.L_93 - .L_92)


	//   ....[0]....
.L_92:
        /*009c*/ 	.word	0x000000c0


	//   ....[1]....
        /*00a0*/ 	.word	0x000014c0


	//----- nvinfo : EIATTR_CBANK_PARAM_SIZE
	.align		4
.L_93:
        /*00a4*/ 	.byte	0x03, 0x19
        /*00a6*/ 	.short	0x0020


	//----- nvinfo : EIATTR_PARAM_CBANK
	.align		4
        /*00a8*/ 	.byte	0x04, 0x0a
        /*00aa*/ 	.short	(.L_95 - .L_94)
	.align		4
.L_94:
        /*00ac*/ 	.word	index@(.nv.constant0.labelWithSharedLinksInterleaved)
        /*00b0*/ 	.short	0x0380
        /*00b2*/ 	.short	0x0020


	//----- nvinfo : EIATTR_SW_WAR
	.align		4
.L_95:
        /*00b4*/ 	.byte	0x04, 0x36
        /*00b6*/ 	.short	(.L_97 - .L_96)
.L_96:
        /*00b8*/ 	.word	0x00000008
.L_97:


//--------------------- .nv.callgraph             --------------------------
	.section	.nv.callgraph,"",@"SHT_CUDA_CALLGRAPH"
	.align	4
	.sectionentsize	8
	.align		4
        /*0000*/ 	.word	0x00000000
	.align		4
        /*0004*/ 	.word	0xffffffff
	.align		4
        /*0008*/ 	.word	0x00000000
	.align		4
        /*000c*/ 	.word	0xfffffffe
	.align		4
        /*0010*/ 	.word	0x00000000
	.align		4
        /*0014*/ 	.word	0xfffffffd
	.align		4
        /*0018*/ 	.word	0x00000000
	.align		4
        /*001c*/ 	.word	0xfffffffc


//--------------------- .text.fetchFromBorder     --------------------------
	.section	.text.fetchFromBorder,"ax",@progbits
	.align	128
        .global         fetchFromBorder
        .type           fetchFromBorder,@function
        .size           fetchFromBorder,(.L_x_22 - fetchFromBorder)
        .other          fetchFromBorder,@"STO_CUDA_ENTRY STV_DEFAULT"
fetchFromBorder:
.text.fetchFromBorder:
[----:B------:R-:W-:Y:S01]  /*0000*/  LDC R1, c[0x0][0x37c] ;  /* 0x0000df00ff017b82 */ /* 0x000fe20000000800 */
[----:B------:R-:W0:Y:S07]  /*0010*/  S2R R2, SR_TID.Y ;  /* 0x0000000000027919 */ /* 0x000e2e0000002200 */
[----:B------:R-:W1:Y:S01]  /*0020*/  LDC R0, c[0x0][0x360] ;  /* 0x0000d800ff007b82 */ /* 0x000e620000000800 */
[----:B------:R-:W2:Y:S01]  /*0030*/  LDCU.64 UR6, c[0x0][0x390] ;  /* 0x00007200ff0677ac */ /* 0x000ea20008000a00 */
[----:B------:R-:W1:Y:S06]  /*0040*/  S2R R3, SR_TID.X ;  /* 0x0000000000037919 */ /* 0x000e6c0000002100 */
[----:B------:R-:W0:Y:S08]  /*0050*/  S2UR UR5, SR_CTAID.Y ;  /* 0x00000000000579c3 */ /* 0x000e300000002600 */
[----:B------:R-:W0:Y:S08]  /*0060*/  LDC R9, c[0x0][0x364] ;  /* 0x0000d900ff097b82 */ /* 0x000e300000000800 */
[----:B------:R-:W1:Y:S01]  /*0070*/  S2UR UR4, SR_CTAID.X ;  /* 0x00000000000479c3 */ /* 0x000e620000002500 */
[----:B0-----:R-:W-:-:S05]  /*0080*/  IMAD R9, R9, UR5, R2 ;  /* 0x0000000509097c24 */ /* 0x001fca000f8e0202 */
[----:B--2---:R-:W-:Y:S01]  /*0090*/  ISETP.GE.U32.AND P0, PT, R9, UR7, PT ;  /* 0x0000000709007c0c */ /* 0x004fe2000bf06070 */
[----:B-1----:R-:W-:-:S05]  /*00a0*/  IMAD R0, R0, UR4, R3 ;  /* 0x0000000400007c24 */ /* 0x002fca000f8e0203 */
[----:B------:R-:W-:-:S13]  /*00b0*/  ISETP.GE.U32.OR P0, PT, R0, UR6, P0 ;  /* 0x0000000600007c0c */ /* 0x000fda0008706470 */
[----:B------:R-:W-:Y:S05]  /*00c0*/  @P0 EXIT ;  /* 0x000000000000094d */ /* 0x000fea0003800000 */
[----:B------:R-:W0:Y:S01]  /*00d0*/  LDC.64 R6, c[0x0][0x388] ;  /* 0x0000e200ff067b82 */ /* 0x000e220000000a00 */
[----:B------:R-:W1:Y:S01]  /*00e0*/  LDCU.64 UR4, c[0x0][0x358] ;  /* 0x00006b00ff0477ac */ /* 0x000e620008000a00 */
[----:B------:R-:W-:-:S06]  /*00f0*/  IMAD R5, R9, UR6, R0 ;  /* 0x0000000609057c24 */ /* 0x000fcc000f8e0200 */
[----:B------:R-:W2:Y:S01]  /*0100*/  LDC.64 R2, c[0x0][0x380] ;  /* 0x0000e000ff027b82 */ /* 0x000ea20000000a00 */
[----:B0-----:R-:W-:-:S06]  /*0110*/  IMAD.WIDE R6, R5, 0x8, R6 ;  /* 0x0000000805067825 */ /* 0x001fcc00078e0206 */
[----:B-1----:R-:W3:Y:S02]  /*0120*/  LDG.E.64 R6, desc[UR4][R6.64] ;  /* 0x0000000406067981 */ /* 0x002ee4000c1e1b00 */
[C---:B---3--:R-:W-:Y:S02]  /*0130*/  PRMT R4, R6.reuse, 0x7732, RZ ;  /* 0x0000773206047816 */ /* 0x048fe400000000ff */
[----:B------:R-:W-:Y:S02]  /*0140*/  PRMT R10, R7, 0x7732, RZ ;  /* 0x00007732070a7816 */ /* 0x000fe400000000ff */
[----:B------:R-:W-:Y:S01]  /*0150*/  LOP3.LUT R8, R6, 0xffff, RZ, 0xc0, !PT ;  /* 0x0000ffff06087812 */ /* 0x000fe200078ec0ff */
[----:B------:R-:W-:Y:S01]  /*0160*/  IMAD.IADD R11, R9, 0x1, R4 ;  /* 0x00000001090b7824 */ /* 0x000fe200078e0204 */
[----:B------:R-:W-:Y:S01]  /*0170*/  LOP3.LUT R4, R7, 0xffff, RZ, 0xc0, !PT ;  /* 0x0000ffff07047812 */ /* 0x000fe200078ec0ff */
[----:B------:R-:W-:Y:S01]  /*0180*/  IMAD.IADD R13, R9, 0x1, -R10 ;  /* 0x00000001090d7824 */ /* 0x000fe200078e0a0a */
[----:B------:R-:W-:Y:S01]  /*0190*/  IADD3 R9, PT, PT, R5, R8, RZ ;  /* 0x0000000805097210 */ /* 0x000fe20007ffe0ff */
[--C-:B------:R-:W-:Y:S01]  /*01a0*/  IMAD R7, R11, UR6, R0.reuse ;  /* 0x000000060b077c24 */ /* 0x100fe2000f8e0200 */
[----:B------:R-:W-:Y:S01]  /*01b0*/  IADD3 R11, PT, PT, R5, -R4, RZ ;  /* 0x80000004050b7210 */ /* 0x000fe20007ffe0ff */
[----:B------:R-:W-:-:S02]  /*01c0*/  IMAD R13, R13, UR6, R0 ;  /* 0x000000060d0d7c24 */ /* 0x000fc4000f8e0200 */
[----:B--2---:R-:W-:-:S04]  /*01d0*/  IMAD.WIDE.U32 R8, R9, 0x4, R2 ;  /* 0x0000000409087825 */ /* 0x004fc800078e0002 */
[--C-:B------:R-:W-:Y:S02]  /*01e0*/  IMAD.WIDE.U32 R6, R7, 0x4, R2.reuse ;  /* 0x0000000407067825 */ /* 0x100fe400078e0002 */
[----:B------:R-:W2:Y:S02]  /*01f0*/  LDG.E R8, desc[UR4][R8.64] ;  /* 0x0000000408087981 */ /* 0x000ea4000c1e1900 */
[--C-:B------:R-:W-:Y:S02]  /*0200*/  IMAD.WIDE.U32 R12, R13, 0x4, R2.reuse ;  /* 0x000000040d0c7825 */ /* 0x100fe400078e0002 */
[----:B------:R-:W3:Y:S02]  /*0210*/  LDG.E R6, desc[UR4][R6.64] ;  /* 0x0000000406067981 */ /* 0x000ee4000c1e1900 */
[--C-:B------:R-:W-:Y:S02]  /*0220*/  IMAD.WIDE.U32 R10, R11, 0x4, R2.reuse ;  /* 0x000000040b0a7825 */ /* 0x100fe400078e0002 */
[----:B------:R-:W4:Y:S04]  /*0230*/  LDG.E R12, desc[UR4][R12.64] ;  /* 0x000000040c0c7981 */ /* 0x000f28000c1e1900 */
[----:B------:R-:W5:Y:S01]  /*0240*/  LDG.E R10, desc[UR4][R10.64] ;  /* 0x000000040a0a7981 */ /* 0x000f62000c1e1900 */
[----:B------:R-:W-:Y:S01]  /*0250*/  IMAD.WIDE R2, R5, 0x4, R2 ;  /* 0x0000000405027825 */ /* 0x000fe200078e0202 */
[----:B--2---:R-:W-:-:S02]  /*0260*/  LOP3.LUT R15, R8, 0x7fffffff, RZ, 0xc0, !PT ;  /* 0x7fffffff080f7812 */ /* 0x004fc400078ec0ff */
[----:B---3--:R-:W-:Y:S02]  /*0270*/  LOP3.LUT R0, R6, 0x7fffffff, RZ, 0xc0, !PT ;  /* 0x7fffffff06007812 */ /* 0x008fe400078ec0ff */
[----:B----4-:R-:W-:Y:S02]  /*0280*/  LOP3.LUT R14, R12, 0x7fffffff, RZ, 0xc0, !PT ;  /* 0x7fffffff0c0e7812 */ /* 0x010fe400078ec0ff */
[----:B-----5:R-:W-:Y:S02]  /*0290*/  LOP3.LUT R4, R10, 0x7fffffff, RZ, 0xc0, !PT ;  /* 0x7fffffff0a047812 */ /* 0x020fe400078ec0ff */
[----:B------:R-:W-:-:S04]  /*02a0*/  VIMNMX3.U32 R15, R15, R14, R0, !PT ;  /* 0x0000000e0f0f720f */ /* 0x000fc80007800000 */
[----:B------:R-:W-:-:S05]  /*02b0*/  VIMNMX.U32 R15, PT, PT, R4, R15, !PT ;  /* 0x0000000f040f7248 */ /* 0x000fca0007fe0000 */
[----:B------:R-:W-:Y:S01]  /*02c0*/  STG.E desc[UR4][R2.64], R15 ;  /* 0x0000000f02007986 */ /* 0x000fe2000c101904 */
[----:B------:R-:W-:Y:S05]  /*02d0*/  EXIT ;  /* 0x000000000000794d */ /* 0x000fea0003800000 */
.L_x_0:
[----:B------:R-:W-:-:S00]  /*02e0*/  BRA `(.L_x_0) ;  /* 0xfffffffc00fc7947 */ /* 0x000fc0000383ffff */
[----:B------:R-:W-:-:S00]  /*02f0*/  NOP ;  /* 0x0000000000007918 */ /* 0x000fc00000000000 */
        /* <DEDUP_REMOVED lines=8> */
.L_x_22:


//--------------------- .text.createBorderPath    --------------------------
	.section	.text.createBorderPath,"ax",@progbits
	.align	128
        .global         createBorderPath
        .type           createBorderPath,@function
        .size           createBorderPath,(.L_x_23 - createBorderPath)
        .other          createBorderPath,@"STO_CUDA_ENTRY STV_DEFAULT"
createBorderPath:
.text.createBorderPath:
        /* <DEDUP_REMOVED lines=15> */
[----:B------:R-:W-:-:S04]  /*00f0*/  IMAD R0, R5, UR6, R0 ;  /* 0x0000000605007c24 */ /* 0x000fc8000f8e0200 */
[----:B0-----:R-:W-:-:S05]  /*0100*/  IMAD.WIDE R2, R0, 0x4, R2 ;  /* 0x0000000400027825 */ /* 0x001fca00078e0202 */
[----:B-1----:R-:W2:Y:S02]  /*0110*/  LDG.E R6, desc[UR4][R2.64] ;  /* 0x0000000402067981 */ /* 0x002ea4000c1e1900 */
[----:B--2---:R-:W-:-:S13]  /*0120*/  ISETP.GT.AND P0, PT, R6, -0x1, PT ;  /* 0xffffffff0600780c */ /* 0x004fda0003f04270 */
[----:B------:R-:W-:Y:S05]  /*0130*/  @P0 EXIT ;  /* 0x000000000000094d */ /* 0x000fea0003800000 */
[----:B------:R-:W0:Y:S01]  /*0140*/  LDC.64 R12, c[0x0][0x388] ;  /* 0x0000e200ff0c7b82 */ /* 0x000e220000000a00 */
[----:B------:R-:W1:Y:S01]  /*0150*/  LDCU UR8, c[0x0][0x398] ;  /* 0x00007300ff0877ac */ /* 0x000e620008000800 */
[----:B------:R-:W2:Y:S06]  /*0160*/  LDCU.64 UR6, c[0x0][0x390] ;  /* 0x00007200ff0677ac */ /* 0x000eac0008000a00 */
[----:B------:R-:W3:Y:S08]  /*0170*/  LDC.64 R8, c[0x0][0x388] ;  /* 0x0000e200ff087b82 */ /* 0x000ef00000000a00 */
[----:B------:R-:W4:Y:S01]  /*0180*/  LDC.64 R10, c[0x0][0x380] ;  /* 0x0000e000ff0a7b82 */ /* 0x000f220000000a00 */
[----:B0-----:R-:W-:-:S06]  /*0190*/  IMAD.WIDE.U32 R12, R0, 0x8, R12 ;  /* 0x00000008000c7825 */ /* 0x001fcc00078e000c */
[----:B------:R-:W5:Y:S01]  /*01a0*/  LDG.E.64 R12, desc[UR4][R12.64] ;  /* 0x000000040c0c7981 */ /* 0x000f62000c1e1b00 */
[----:B------:R-:W-:Y:S01]  /*01b0*/  IMAD.MOV.U32 R22, RZ, RZ, 0x1 ;  /* 0x00000001ff167424 */ /* 0x000fe200078e00ff */
[----:B------:R-:W-:Y:S01]  /*01c0*/  LOP3.LUT R6, R6, 0x7fffffff, RZ, 0xc0, !PT ;  /* 0x7fffffff06067812 */ /* 0x000fe200078ec0ff */
[----:B------:R-:W-:Y:S01]  /*01d0*/  IMAD.MOV.U32 R7, RZ, RZ, R0 ;  /* 0x000000ffff077224 */ /* 0x000fe200078e0000 */
[C---:B-----5:R-:W-:Y:S02]  /*01e0*/  PRMT R2, R12.reuse, 0x7610, R2 ;  /* 0x000076100c027816 */ /* 0x060fe40000000002 */
[----:B------:R-:W-:Y:S02]  /*01f0*/  PRMT R3, R12, 0x7632, R3 ;  /* 0x000076320c037816 */ /* 0x000fe40000000003 */
[C---:B------:R-:W-:Y:S02]  /*0200*/  PRMT R4, R13.reuse, 0x7610, R4 ;  /* 0x000076100d047816 */ /* 0x040fe40000000004 */
[----:B-1234-:R-:W-:-:S07]  /*0210*/  PRMT R5, R13, 0x7632, R5 ;  /* 0x000076320d057816 */ /* 0x01efce0000000005 */
.L_x_18:
[----:B------:R-:W-:Y:S01]  /*0220*/  PRMT R12, R2, 0x9910, RZ ;  /* 0x00009910020c7816 */ /* 0x000fe200000000ff */
[C---:B------:R-:W-:Y:S01]  /*0230*/  VIADD R23, R7.reuse, 0xffffffff ;  /* 0xffffffff07177836 */ /* 0x040fe20000000000 */
[----:B0-----:R-:W-:Y:S01]  /*0240*/  PRMT R13, R4, 0x9910, RZ ;  /* 0x00009910040d7816 */ /* 0x001fe200000000ff */
[C---:B------:R-:W-:Y:S01]  /*0250*/  VIADD R25, R7.reuse, 0x1 ;  /* 0x0000000107197836 */ /* 0x040fe20000000000 */
[----:B------:R-:W-:Y:S01]  /*0260*/  ISETP.NE.AND P6, PT, R12, RZ, PT ;  /* 0x000000ff0c00720c */ /* 0x000fe20003fc5270 */
[----:B------:R-:W-:Y:S01]  /*0270*/  VIADD R27, R7, UR8 ;  /* 0x00000008071b7c36 */ /* 0x000fe20008000000 */
[----:B------:R-:W-:Y:S01]  /*0280*/  PRMT R14, R5, 0x9910, RZ ;  /* 0x00009910050e7816 */ /* 0x000fe200000000ff */
[----:B------:R-:W-:Y:S01]  /*0290*/  VIADD R29, R7, -UR8 ;  /* 0x80000008071d7c36 */ /* 0x000fe20008000000 */
[----:B------:R-:W-:Y:S01]  /*02a0*/  ISETP.NE.AND P0, PT, R13, RZ, PT ;  /* 0x000000ff0d00720c */ /* 0x000fe20003f05270 */
[----:B------:R-:W-:Y:S01]  /*02b0*/  BSSY.RECONVERGENT B0, `(.L_x_1) ;  /* 0x000004b000007945 */ /* 0x000fe20003800200 */
[----:B------:R-:W-:Y:S01]  /*02c0*/  PRMT R13, R3, 0x9910, RZ ;  /* 0x00009910030d7816 */ /* 0x000fe200000000ff */
[----:B------:R-:W-:Y:S01]  /*02d0*/  IMAD.WIDE.U32 R16, R27, 0x8, R8 ;  /* 0x000000081b107825 */ /* 0x000fe200078e0008 */
[----:B------:R-:W-:-:S02]  /*02e0*/  ISETP.NE.AND P3, PT, R14, RZ, PT ;  /* 0x000000ff0e00720c */ /* 0x000fc40003f65270 */
[----:B------:R-:W-:Y:S01]  /*02f0*/  ISETP.NE.AND P4, PT, R13, RZ, PT ;  /* 0x000000ff0d00720c */ /* 0x000fe20003f85270 */
[--C-:B------:R-:W-:Y:S01]  /*0300*/  IMAD.WIDE.U32 R18, R29, 0x8, R8.reuse ;  /* 0x000000081d127825 */ /* 0x100fe200078e0008 */
[----:B------:R-:W-:Y:S02]  /*0310*/  PLOP3.LUT P2, PT, PT, PT, PT, 0x8, 0x80 ;  /* 0x000000000080781c */ /* 0x000fe40003f4e170 */
[C---:B------:R-:W-:Y:S02]  /*0320*/  @P6 ISETP.EQ.OR P1, PT, R13.reuse, RZ, !P3 ;  /* 0x000000ff0d00620c */ /* 0x040fe40005f22670 */
[----:B------:R-:W-:Y:S02]  /*0330*/  @P6 LOP3.LUT R14, R22, 0xff, RZ, 0xc0, !PT ;  /* 0x000000ff160e6812 */ /* 0x000fe400078ec0ff */
[----:B------:R-:W-:Y:S02]  /*0340*/  @P0 ISETP.EQ.OR P5, PT, R13, RZ, !P3 ;  /* 0x000000ff0d00020c */ /* 0x000fe40005fa2670 */
[----:B------:R-:W-:Y:S01]  /*0350*/  @P6 ISETP.NE.AND P2, PT, R14, 0x2, P1 ;  /* 0x000000020e00680c */ /* 0x000fe20000f45270 */
[----:B------:R-:W-:Y:S01]  /*0360*/  IMAD.WIDE.U32 R14, R25, 0x8, R8 ;  /* 0x00000008190e7825 */ /* 0x000fe200078e0008 */
[----:B------:R-:W-:-:S02]  /*0370*/  @P0 LOP3.LUT P6, RZ, R22, 0xff, RZ, 0xc0, !PT ;  /* 0x000000ff16ff0812 */ /* 0x000fc400078cc0ff */
[----:B------:R-:W-:Y:S02]  /*0380*/  PLOP3.LUT P1, PT, PT, PT, PT, 0x8, 0x80 ;  /* 0x000000000080781c */ /* 0x000fe40003f2e170 */
[----:B------:R-:W-:Y:S02]  /*0390*/  @P0 PLOP3.LUT P1, PT, P5, P6, PT, 0x80, 0x8 ;  /* 0x000000000008081c */ /* 0x000fe40002f2d070 */
[----:B------:R-:W-:Y:S02]  /*03a0*/  @P4 ISETP.EQ.OR P5, PT, R12, RZ, !P0 ;  /* 0x000000ff0c00420c */ /* 0x000fe400047a2670 */
[----:B------:R-:W-:Y:S02]  /*03b0*/  @P4 LOP3.LUT R13, R22, 0xff, RZ, 0xc0, !PT ;  /* 0x000000ff160d4812 */ /* 0x000fe400078ec0ff */
[----:B------:R-:W-:Y:S02]  /*03c0*/  @P3 ISETP.EQ.OR P0, PT, R12, RZ, !P0 ;  /* 0x000000ff0c00320c */ /* 0x000fe40004702670 */
[----:B------:R-:W-:-:S02]  /*03d0*/  PLOP3.LUT P6, PT, PT, PT, PT, 0x8, 0x80 ;  /* 0x000000000080781c */ /* 0x000fc40003fce170 */
[----:B------:R-:W-:Y:S02]  /*03e0*/  @P3 LOP3.LUT R12, R22, 0xff, RZ, 0xc0, !PT ;  /* 0x000000ff160c3812 */ /* 0x000fe400078ec0ff */
[----:B------:R-:W-:Y:S02]  /*03f0*/  @P4 ISETP.NE.AND P6, PT, R13, 0x3, P5 ;  /* 0x000000030d00480c */ /* 0x000fe40002fc5270 */
[----:B------:R-:W-:Y:S02]  /*0400*/  PLOP3.LUT P4, PT, PT, PT, PT, 0x8, 0x80 ;  /* 0x000000000080781c */ /* 0x000fe40003f8e170 */
[----:B------:R-:W-:Y:S01]  /*0410*/  @P3 ISETP.NE.AND P4, PT, R12, 0x1, P0 ;  /* 0x000000010c00380c */ /* 0x000fe20000785270 */
[----:B------:R-:W-:Y:S01]  /*0420*/  IMAD.WIDE.U32 R12, R23, 0x8, R8 ;  /* 0x00000008170c7825 */ /* 0x000fe200078e0008 */
[----:B------:R-:W-:-:S04]  /*0430*/  PLOP3.LUT P0, PT, P1, P2, P6, 0xfe, 0x0 ;  /* 0x000000000000781c */ /* 0x000fc80000f05f66 */
[----:B------:R-:W-:-:S13]  /*0440*/  PLOP3.LUT P0, PT, P0, P4, PT, 0xf8, 0x8f ;  /* 0x00000000008f781c */ /* 0x000fda0000709f70 */
[----:B------:R-:W-:Y:S05]  /*0450*/  @P0 BRA `(.L_x_2) ;  /* 0x0000000000c00947 */ /* 0x000fea0003800000 */
[----:B------:R-:W2:Y:S04]  /*0460*/  LDG.E.U16 R26, desc[UR4][R12.64] ;  /* 0x000000040c1a7981 */ /* 0x000ea8000c1e1500 */
[----:B------:R-:W3:Y:S04]  /*0470*/  LDG.E.U16 R20, desc[UR4][R14.64+0x4] ;  /* 0x000004040e147981 */ /* 0x000ee8000c1e1500 */
[----:B------:R-:W4:Y:S04]  /*0480*/  LDG.E.U16 R21, desc[UR4][R16.64+0x6] ;  /* 0x0000060410157981 */ /* 0x000f28000c1e1500 */
[----:B------:R-:W5:Y:S01]  /*0490*/  LDG.E.U16 R24, desc[UR4][R18.64+0x2] ;  /* 0x0000020412187981 */ /* 0x000f62000c1e1500 */
[----:B------:R-:W-:Y:S01]  /*04a0*/  BSSY.RECONVERGENT B1, `(.L_x_3) ;  /* 0x000000f000017945 */ /* 0x000fe20003800200 */
[----:B------:R-:W-:-:S02]  /*04b0*/  PLOP3.LUT P6, PT, PT, PT, PT, 0x8, 0x80 ;  /* 0x000000000080781c */ /* 0x000fc40003fce170 */
[----:B------:R-:W-:Y:S02]  /*04c0*/  PLOP3.LUT P4, PT, PT, PT, PT, 0x8, 0x80 ;  /* 0x000000000080781c */ /* 0x000fe40003f8e170 */
[----:B------:R-:W-:Y:S02]  /*04d0*/  PLOP3.LUT P1, PT, PT, PT, PT, 0x8, 0x80 ;  /* 0x000000000080781c */ /* 0x000fe40003f2e170 */
[----:B--2---:R-:W-:Y:S02]  /*04e0*/  ISETP.NE.AND P2, PT, R26, RZ, PT ;  /* 0x000000ff1a00720c */ /* 0x004fe40003f45270 */
[----:B---3--:R-:W-:Y:S02]  /*04f0*/  ISETP.NE.AND P0, PT, R20, RZ, PT ;  /* 0x000000ff1400720c */ /* 0x008fe40003f05270 */
[----:B----4-:R-:W-:Y:S02]  /*0500*/  ISETP.NE.AND P3, PT, R21, RZ, PT ;  /* 0x000000ff1500720c */ /* 0x010fe40003f65270 */
[----:B-----5:R-:W-:-:S07]  /*0510*/  ISETP.NE.AND P5, PT, R24, RZ, PT ;  /* 0x000000ff1800720c */ /* 0x020fce0003fa5270 */
[----:B------:R-:W-:Y:S06]  /*0520*/  @!P2 BRA `(.L_x_4) ;  /* 0x000000000018a947 */ /* 0x000fec0003800000 */
[----:B------:R-:W2:Y:S04]  /*0530*/  LDG.E.U16 R21, desc[UR4][R12.64+0x6] ;  /* 0x000006040c157981 */ /* 0x000ea8000c1e1500 */
[----:B------:R-:W3:Y:S01]  /*0540*/  LDG.E.U16 R20, desc[UR4][R12.64+0x2] ;  /* 0x000002040c147981 */ /* 0x000ee2000c1e1500 */
[----:B--2---:R-:W-:-:S04]  /*0550*/  ISETP.NE.AND P2, PT, R21, RZ, PT ;  /* 0x000000ff1500720c */ /* 0x004fc80003f45270 */
[----:B---3--:R-:W-:-:S13]  /*0560*/  ISETP.NE.AND P2, PT, R20, RZ, P2 ;  /* 0x000000ff1400720c */ /* 0x008fda0001745270 */
[----:B------:R-:W-:-:S04]  /*0570*/  @!P2 LOP3.LUT R20, R22, 0xfd, RZ, 0xc0, !PT ;  /* 0x000000fd1614a812 */ /* 0x000fc800078ec0ff */
[----:B------:R-:W-:-:S13]  /*0580*/  @!P2 ISETP.EQ.AND P1, PT, R20, 0x1, PT ;  /* 0x000000011400a80c */ /* 0x000fda0003f22270 */
.L_x_4:
[----:B------:R-:W-:Y:S05]  /*0590*/  BSYNC.RECONVERGENT B1 ;  /* 0x0000000000017941 */ /* 0x000fea0003800200 */
.L_x_3:
[----:B------:R-:W-:Y:S01]  /*05a0*/  BSSY.RECONVERGENT B1, `(.L_x_5) ;  /* 0x0000009000017945 */ /* 0x000fe20003800200 */
[----:B------:R-:W-:-:S03]  /*05b0*/  PLOP3.LUT P2, PT, PT, PT, PT, 0x8, 0x80 ;  /* 0x000000000080781c */ /* 0x000fc60003f4e170 */
[----:B------:R-:W-:Y:S10]  /*05c0*/  @!P0 BRA `(.L_x_6) ;  /* 0x0000000000188947 */ /* 0x000ff40003800000 */
[----:B------:R-:W2:Y:S04]  /*05d0*/  LDG.E.U16 R21, desc[UR4][R14.64+0x6] ;  /* 0x000006040e157981 */ /* 0x000ea8000c1e1500 */
[----:B------:R-:W3:Y:S01]  /*05e0*/  LDG.E.U16 R20, desc[UR4][R14.64+0x2] ;  /* 0x000002040e147981 */ /* 0x000ee2000c1e1500 */
[----:B--2---:R-:W-:-:S04]  /*05f0*/  ISETP.NE.AND P0, PT, R21, RZ, PT ;  /* 0x000000ff1500720c */ /* 0x004fc80003f05270 */
[----:B---3--:R-:W-:-:S13]  /*0600*/  ISETP.NE.AND P0, PT, R20, RZ, P0 ;  /* 0x000000ff1400720c */ /* 0x008fda0000705270 */
[----:B------:R-:W-:-:S04]  /*0610*/  @!P0 LOP3.LUT R20, R22, 0xfd, RZ, 0xc0, !PT ;  /* 0x000000fd16148812 */ /* 0x000fc800078ec0ff */
[----:B------:R-:W-:-:S13]  /*0620*/  @!P0 ISETP.EQ.AND P2, PT, R20, 0x1, PT ;  /* 0x000000011400880c */ /* 0x000fda0003f42270 */
.L_x_6:
[----:B------:R-:W-:Y:S05]  /*0630*/  BSYNC.RECONVERGENT B1 ;  /* 0x0000000000017941 */ /* 0x000fea0003800200 */
.L_x_5:
[----:B------:R-:W-:Y:S04]  /*0640*/  BSSY.RECONVERGENT B1, `(.L_x_7) ;  /* 0x0000009000017945 */ /* 0x000fe80003800200 */
[----:B------:R-:W-:Y:S05]  /*0650*/  @!P3 BRA `(.L_x_8) ;  /* 0x00000000001cb947 */ /* 0x000fea0003800000 */
[----:B------:R-:W2:Y:S02]  /*0660*/  LDG.E.64 R20, desc[UR4][R16.64] ;  /* 0x0000000410147981 */ /* 0x000ea4000c1e1b00 */
[----:B--2---:R-:W-:Y:S02]  /*0670*/  PRMT R21, R21, 0x9910, RZ ;  /* 0x0000991015157816 */ /* 0x004fe400000000ff */
[----:B------:R-:W-:Y:S02]  /*0680*/  PRMT R20, R20, 0x9910, RZ ;  /* 0x0000991014147816 */ /* 0x000fe400000000ff */
[----:B------:R-:W-:-:S04]  /*0690*/  ISETP.NE.AND P0, PT, R21, RZ, PT ;  /* 0x000000ff1500720c */ /* 0x000fc80003f05270 */
[----:B------:R-:W-:-:S13]  /*06a0*/  ISETP.NE.AND P0, PT, R20, RZ, P0 ;  /* 0x000000ff1400720c */ /* 0x000fda0000705270 */
[----:B------:R-:W-:-:S04]  /*06b0*/  @!P0 LOP3.LUT P3, RZ, R22, 0xfd, RZ, 0xc0, !PT ;  /* 0x000000fd16ff8812 */ /* 0x000fc8000786c0ff */
[----:B------:R-:W-:-:S13]  /*06c0*/  @!P0 PLOP3.LUT P6, PT, P3, PT, PT, 0x8, 0x80 ;  /* 0x000000000080881c */ /* 0x000fda0001fce170 */
.L_x_8:
[----:B------:R-:W-:Y:S05]  /*06d0*/  BSYNC.RECONVERGENT B1 ;  /* 0x0000000000017941 */ /* 0x000fea0003800200 */
.L_x_7:
        /* <DEDUP_REMOVED lines=8> */
.L_x_2:
[----:B------:R-:W-:Y:S05]  /*0760*/  BSYNC.RECONVERGENT B0 ;  /* 0x0000000000007941 */ /* 0x000fea0003800200 */
.L_x_1:
[----:B------:R-:W-:Y:S04]  /*0770*/  BSSY.RECONVERGENT B1, `(.L_x_9) ;  /* 0x0000047000017945 */ /* 0x000fe80003800200 */
[----:B------:R-:W-:Y:S04]  /*0780*/  BSSY.RELIABLE B0, `(.L_x_10) ;  /* 0x0000011000007945 */ /* 0x000fe80003800100 */
[----:B------:R-:W-:Y:S05]  /*0790*/  @!P2 BRA `(.L_x_11) ;  /* 0x00000000003ca947 */ /* 0x000fea0003800000 */
[----:B------:R-:W-:-:S05]  /*07a0*/  IADD3 R20, P0, PT, R25, UR6, RZ ;  /* 0x0000000619147c10 */ /* 0x000fca000ff1e0ff */
[----:B------:R-:W-:-:S05]  /*07b0*/  IMAD.X R21, RZ, RZ, UR7, P0 ;  /* 0x00000007ff157e24 */ /* 0x000fca00080e06ff */
[----:B------:R-:W2:Y:S02]  /*07c0*/  LDG.E.U8 R20, desc[UR4][R20.64] ;  /* 0x0000000414147981 */ /* 0x000ea4000c1e1100 */
[----:B--2---:R-:W-:-:S13]  /*07d0*/  ISETP.NE.AND P0, PT, R20, RZ, PT ;  /* 0x000000ff1400720c */ /* 0x004fda0003f05270 */
[----:B------:R-:W-:Y:S05]  /*07e0*/  @!P0 BREAK.RELIABLE B0 ;  /* 0x0000000000008942 */ /* 0x000fea0003800100 */
[----:B------:R-:W-:Y:S05]  /*07f0*/  @P0 BRA `(.L_x_11) ;  /* 0x0000000000240947 */ /* 0x000fea0003800000 */
[----:B------:R-:W2:Y:S01]  /*0800*/  LDG.E.64 R14, desc[UR4][R14.64] ;  /* 0x000000040e0e7981 */ /* 0x000ea2000c1e1b00 */
[----:B------:R-:W-:Y:S01]  /*0810*/  PLOP3.LUT P0, PT, PT, PT, PT, 0x80, 0x8 ;  /* 0x000000000008781c */ /* 0x000fe20003f0f070 */
[----:B------:R-:W-:Y:S01]  /*0820*/  IMAD.MOV.U32 R7, RZ, RZ, R25 ;  /* 0x000000ffff077224 */ /* 0x000fe200078e0019 */
[----:B------:R-:W-:Y:S02]  /*0830*/  PRMT R22, RZ, 0x7610, R22 ;  /* 0x00007610ff167816 */ /* 0x000fe40000000016 */
[C---:B--2---:R-:W-:Y:S02]  /*0840*/  PRMT R2, R14.reuse, 0x7610, R2 ;  /* 0x000076100e027816 */ /* 0x044fe40000000002 */
[----:B------:R-:W-:Y:S02]  /*0850*/  PRMT R3, R14, 0x7632, R3 ;  /* 0x000076320e037816 */ /* 0x000fe40000000003 */
[C---:B------:R-:W-:Y:S02]  /*0860*/  PRMT R4, R15.reuse, 0x7610, R4 ;  /* 0x000076100f047816 */ /* 0x040fe40000000004 */
[----:B------:R-:W-:Y:S01]  /*0870*/  PRMT R5, R15, 0x7632, R5 ;  /* 0x000076320f057816 */ /* 0x000fe20000000005 */
[----:B------:R-:W-:Y:S06]  /*0880*/  BRA `(.L_x_12) ;  /* 0x0000000000d47947 */ /* 0x000fec0003800000 */
.L_x_11:
[----:B------:R-:W-:Y:S05]  /*0890*/  BSYNC.RELIABLE B0 ;  /* 0x0000000000007941 */ /* 0x000fea0003800100 */
.L_x_10:
        /* <DEDUP_REMOVED lines=10> */
[----:B------:R-:W-:Y:S02]  /*0940*/  IMAD.MOV.U32 R22, RZ, RZ, 0x1 ;  /* 0x00000001ff167424 */ /* 0x000fe400078e00ff */
[----:B------:R-:W-:Y:S01]  /*0950*/  IMAD.MOV.U32 R7, RZ, RZ, R27 ;  /* 0x000000ffff077224 */ /* 0x000fe200078e001b */
[C---:B--2---:R-:W-:Y:S02]  /*0960*/  PRMT R2, R16.reuse, 0x7610, R2 ;  /* 0x0000761010027816 */ /* 0x044fe40000000002 */
[----:B------:R-:W-:Y:S02]  /*0970*/  PRMT R3, R16, 0x7632, R3 ;  /* 0x0000763210037816 */ /* 0x000fe40000000003 */
[C---:B------:R-:W-:Y:S02]  /*0980*/  PRMT R4, R17.reuse, 0x7610, R4 ;  /* 0x0000761011047816 */ /* 0x040fe40000000004 */
[----:B------:R-:W-:Y:S01]  /*0990*/  PRMT R5, R17, 0x7632, R5 ;  /* 0x0000763211057816 */ /* 0x000fe20000000005 */
[----:B------:R-:W-:Y:S06]  /*09a0*/  BRA `(.L_x_12) ;  /* 0x00000000008c7947 */ /* 0x000fec0003800000 */
.L_x_14:
[----:B------:R-:W-:Y:S05]  /*09b0*/  BSYNC.RELIABLE B2 ;  /* 0x0000000000027941 */ /* 0x000fea0003800100 */
.L_x_13:
        /* <DEDUP_REMOVED lines=17> */
.L_x_16:
[----:B------:R-:W-:Y:S05]  /*0ad0*/  @!P4 BREAK.RELIABLE B2 ;  /* 0x000000000002c942 */ /* 0x000fea0003800100 */
[----:B------:R-:W-:Y:S01]  /*0ae0*/  PLOP3.LUT P0, PT, PT, PT, PT, 0x8, 0x80 ;  /* 0x000000000080781c */ /* 0x000fe20003f0e170 */
[----:B------:R-:W-:-:S12]  /*0af0*/  @!P4 BRA `(.L_x_12) ;  /* 0x000000000038c947 */ /* 0x000fd80003800000 */
[----:B------:R-:W-:Y:S05]  /*0b00*/  BSYNC.RELIABLE B2 ;  /* 0x0000000000027941 */ /* 0x000fea0003800100 */
.L_x_15:
[----:B------:R-:W-:-:S05]  /*0b10*/  IADD3 R12, P1, PT, R29, UR6, RZ ;  /* 0x000000061d0c7c10 */ /* 0x000fca000ff3e0ff */
[----:B------:R-:W-:-:S05]  /*0b20*/  IMAD.X R13, RZ, RZ, UR7, P1 ;  /* 0x00000007ff0d7e24 */ /* 0x000fca00088e06ff */
[----:B------:R-:W2:Y:S02]  /*0b30*/  LDG.E.U8 R12, desc[UR4][R12.64] ;  /* 0x000000040c0c7981 */ /* 0x000ea4000c1e1100 */
[----:B--2---:R-:W-:-:S13]  /*0b40*/  ISETP.NE.AND P1, PT, R12, RZ, PT ;  /* 0x000000ff0c00720c */ /* 0x004fda0003f25270 */
        /* <DEDUP_REMOVED lines=8> */
[----:B------:R-:W-:-:S07]  /*0bd0*/  PRMT R5, R19, 0x7632, R5 ;  /* 0x0000763213057816 */ /* 0x000fce0000000005 */
.L_x_12:
[----:B------:R-:W-:Y:S05]  /*0be0*/  BSYNC.RECONVERGENT B1 ;  /* 0x0000000000017941 */ /* 0x000fea0003800200 */
.L_x_9:
[----:B------:R-:W-:-:S13]  /*0bf0*/  ISETP.GE.U32.AND P1, PT, R7, R0, PT ;  /* 0x000000000700720c */ /* 0x000fda0003f26070 */
[----:B------:R-:W-:Y:S05]  /*0c00*/  @P1 BRA `(.L_x_17) ;  /* 0x0000000000241947 */ /* 0x000fea0003800000 */
[C---:B------:R-:W-:Y:S01]  /*0c10*/  IMAD.WIDE.U32 R12, R7.reuse, 0x4, R10 ;  /* 0x00000004070c7825 */ /* 0x040fe200078e000a */
[----:B------:R-:W-:-:S03]  /*0c20*/  IADD3 R14, P1, PT, R7, UR6, RZ ;  /* 0x00000006070e7c10 */ /* 0x000fc6000ff3e0ff */
[----:B------:R-:W-:Y:S01]  /*0c30*/  IMAD.MOV.U32 R16, RZ, RZ, 0x1 ;  /* 0x00000001ff107424 */ /* 0x000fe200078e00ff */
[----:B------:R0:W-:Y:S01]  /*0c40*/  REDG.E.MAX.STRONG.GPU desc[UR4][R12.64], R6 ;  /* 0x000000060c00798e */ /* 0x0001e2000d12e104 */
[----:B------:R-:W-:-:S03]  /*0c50*/  IMAD.X R15, RZ, RZ, UR7, P1 ;  /* 0x00000007ff0f7e24 */ /* 0x000fc600088e06ff */
[----:B0-----:R-:W-:-:S05]  /*0c60*/  PRMT R13, R16, 0x7610, R13 ;  /* 0x00007610100d7816 */ /* 0x001fca000000000d */
[----:B------:R0:W-:Y:S01]  /*0c70*/  STG.E.U8 desc[UR4][R14.64], R13 ;  /* 0x0000000d0e007986 */ /* 0x0001e2000c101104 */
[----:B------:R-:W-:Y:S05]  /*0c80*/  @P0 BRA `(.L_x_18) ;  /* 0xfffffff400640947 */ /* 0x000fea000383ffff */
[----:B------:R-:W-:Y:S05]  /*0c90*/  EXIT ;  /* 0x000000000000794d */ /* 0x000fea0003800000 */
.L_x_17:
[----:B------:R-:W0:Y:S02]  /*0ca0*/  LDCU.64 UR10, c[0x0][0x390] ;  /* 0x00007200ff0a77ac */ /* 0x000e240008000a00 */
[----:B0-----:R-:W-:Y:S02]  /*0cb0*/  IADD3 R4, P0, PT, R0, UR10, RZ ;  /* 0x0000000a00047c10 */ /* 0x001fe4000ff1e0ff */
[----:B------:R-:W-:-:S03]  /*0cc0*/  IADD3 R2, P1, PT, R7, UR10, RZ ;  /* 0x0000000a07027c10 */ /* 0x000fc6000ff3e0ff */
[----:B------:R-:W-:Y:S02]  /*0cd0*/  IMAD.X R5, RZ, RZ, UR11, P0 ;  /* 0x0000000bff057e24 */ /* 0x000fe400080e06ff */
[----:B------:R-:W-:-:S03]  /*0ce0*/  IMAD.X R3, RZ, RZ, UR11, P1 ;  /* 0x0000000bff037e24 */ /* 0x000fc600088e06ff */
[----:B------:R-:W-:Y:S04]  /*0cf0*/  STG.E.U8 desc[UR4][R4.64], RZ ;  /* 0x000000ff04007986 */ /* 0x000fe8000c101104 */
[----:B------:R-:W-:Y:S01]  /*0d00*/  STG.E.U8 desc[UR4][R2.64], RZ ;  /* 0x000000ff02007986 */ /* 0x000fe2000c101104 */
[----:B------:R-:W-:Y:S05]  /*0d10*/  EXIT ;  /* 0x000000000000794d */ /* 0x000fea0003800000 */
.L_x_19:
        /* <DEDUP_REMOVED lines=14> */
.L_x_23:


//--------------------- .text.classifyRootCandidatesShifting --------------------------
	.section	.text.classifyRootCandidatesShifting,"ax",@progbits
	.align	128
        .global         classifyRootCandidatesShifting
        .type           classifyRootCandidatesShifting,@function
        .size           classifyRootCandidatesShifting,(.L_x_24 - classifyRootCandidatesShifting)
        .other          classifyRootCandidatesShifting,@"STO_CUDA_ENTRY STV_DEFAULT"
classifyRootCandidatesShifting:
.text.classifyRootCandidatesShifting:
        /* <DEDUP_REMOVED lines=18> */
[----:B-1----:R-:W3:Y:S01]  /*0120*/  LDG.E R4, desc[UR4][R4.64] ;  /* 0x0000000404047981 */ /* 0x002ee2000c1e1900 */
[----:B--2---:R-:W-:Y:S01]  /*0130*/  IMAD.WIDE R2, R7, 0x4, R2 ;  /* 0x0000000407027825 */ /* 0x004fe200078e0202 */
[----:B---3--:R-:W-:-:S04]  /*0140*/  PRMT R9, R4, 0x7632, R9 ;  /* 0x0000763204097816 */ /* 0x008fc80000000009 */
[----:B------:R-:W-:-:S04]  /*0150*/  LOP3.LUT R9, R4, R9, RZ, 0xfc, !PT ;  /* 0x0000000904097212 */ /* 0x000fc800078efcff */
[----:B------:R-:W-:-:S04]  /*0160*/  PRMT R0, R9, 0x9910, RZ ;  /* 0x0000991009007816 */ /* 0x000fc800000000ff */
[----:B------:R-:W-:-:S13]  /*0170*/  ISETP.NE.AND P0, PT, R0, RZ, PT ;  /* 0x000000ff0000720c */ /* 0x000fda0003f05270 */
[----:B------:R-:W-:Y:S05]  /*0180*/  @P0 EXIT ;  /* 0x000000000000094d */ /* 0x000fea0003800000 */
[----:B------:R-:W2:Y:S02]  /*0190*/  LDG.E R0, desc[UR4][R2.64] ;  /* 0x0000000402007981 */ /* 0x000ea4000c1e1900 */
[----:B--2---:R-:W-:-:S05]  /*01a0*/  LOP3.LUT R5, R0, 0x80000000, RZ, 0xfc, !PT ;  /* 0x8000000000057812 */ /* 0x004fca00078efcff */
[----:B------:R-:W-:Y:S01]  /*01b0*/  STG.E desc[UR4][R2.64], R5 ;  /* 0x0000000502007986 */ /* 0x000fe2000c101904 */
[----:B------:R-:W-:Y:S05]  /*01c0*/  EXIT ;  /* 0x000000000000794d */ /* 0x000fea0003800000 */
.L_x_20:
        /* <DEDUP_REMOVED lines=11> */
.L_x_24:


//--------------------- .text.labelWithSharedLinksInterleaved --------------------------
	.section	.text.labelWithSharedLinksInterleaved,"ax",@progbits
	.align	128
        .global         labelWithSharedLinksInterleaved
        .type           labelWithSharedLinksInterleaved,@function
        .size           labelWithSharedLinksInterleaved,(.L_x_25 - labelWithSharedLinksInterleaved)
        .other          labelWithSharedLinksInterleaved,@"STO_CUDA_ENTRY STV_DEFAULT"
labelWithSharedLinksInterleaved:
.text.labelWithSharedLinksInterleaved:
[----:B------:R-:W-:Y:S01]  /*0000*/  LDC R1, c[0x0][0x37c] ;  /* 0x0000df00ff017b82 */ /* 0x000fe20000000800 */
[----:B------:R-:W0:Y:S07]  /*0010*/  S2R R3, SR_TID.Y ;  /* 0x0000000000037919 */ /* 0x000e2e0000002200 */
[----:B------:R-:W1:Y:S01]  /*0020*/  LDC R2, c[0x0][0x360] ;  /* 0x0000d800ff027b82 */ /* 0x000e620000000800 */
[----:B------:R-:W1:Y:S07]  /*0030*/  S2R R5, SR_TID.X ;  /* 0x0000000000057919 */ /* 0x000e6e0000002100 */
[----:B------:R-:W0:Y:S08]  /*0040*/  S2UR UR5, SR_CTAID.Y ;  /* 0x00000000000579c3 */ /* 0x000e300000002600 */
[----:B------:R-:W0:Y:S08]  /*0050*/  LDC R0, c[0x0][0x364] ;  /* 0x0000d900ff007b82 */ /* 0x000e300000000800 */
[----:B------:R-:W1:Y:S08]  /*0060*/  S2UR UR4, SR_CTAID.X ;  /* 0x00000000000479c3 */ /* 0x000e700000002500 */
[----:B------:R-:W2:Y:S01]  /*0070*/  LDC.64 R8, c[0x0][0x398] ;  /* 0x0000e600ff087b82 */ /* 0x000ea20000000a00 */
[----:B0-----:R-:W-:-:S02]  /*0080*/  IMAD R0, R0, UR5, R3 ;  /* 0x0000000500007c24 */ /* 0x001fc4000f8e0203 */
[----:B-1----:R-:W-:-:S03]  /*0090*/  IMAD R7, R2, UR4, R5 ;  /* 0x0000000402077c24 */ /* 0x002fc6000f8e0205 */
[----:B--2---:R-:W-:-:S04]  /*00a0*/  ISETP.GE.U32.AND P0, PT, R0, R9, PT ;  /* 0x000000090000720c */ /* 0x004fc80003f06070 */
[----:B------:R-:W-:-:S13]  /*00b0*/  ISETP.GE.U32.OR P0, PT, R7, R8, P0 ;  /* 0x000000080700720c */ /* 0x000fda0000706470 */
[----:B------:R-:W-:Y:S05]  /*00c0*/  @P0 EXIT ;  /* 0x000000000000094d */ /* 0x000fea0003800000 */
[----:B------:R-:W0:Y:S01]  /*00d0*/  LDC.64 R10, c[0x0][0x390] ;  /* 0x0000e400ff0a7b82 */ /* 0x000e220000000a00 */
[----:B------:R-:W-:Y:S01]  /*00e0*/  VIADD R2, R8, 0xffffffff ;  /* 0xffffffff08027836 */ /* 0x000fe20000000000 */
[----:B------:R-:W1:Y:S01]  /*00f0*/  LDCU.64 UR4, c[0x0][0x358] ;  /* 0x00006b00ff0477ac */ /* 0x000e620008000a00 */
[----:B------:R-:W-:Y:S02]  /*0100*/  IMAD R6, R0, R8, R7 ;  /* 0x0000000800067224 */ /* 0x000fe400078e0207 */
[----:B------:R-:W-:Y:S01]  /*0110*/  VIADD R9, R9, 0xffffffff ;  /* 0xffffffff09097836 */ /* 0x000fe20000000000 */
[----:B------:R-:W-:Y:S01]  /*0120*/  ISETP.GE.U32.AND P1, PT, R7, R2, PT ;  /* 0x000000020700720c */ /* 0x000fe20003f26070 */
[----:B------:R-:W-:-:S12]  /*0130*/  VIADD R17, R6, 0x1 ;  /* 0x0000000106117836 */ /* 0x000fd80000000000 */
[----:B------:R-:W-:Y:S02]  /*0140*/  @P1 IMAD.MOV R17, RZ, RZ, R6 ;  /* 0x000000ffff111224 */ /* 0x000fe400078e0206 */
[----:B0-----:R-:W-:-:S04]  /*0150*/  IMAD.WIDE.U32 R14, R6, 0x4, R10 ;  /* 0x00000004060e7825 */ /* 0x001fc800078e000a */
[----:B------:R-:W-:Y:S01]  /*0160*/  IMAD.WIDE.U32 R16, R17, 0x4, R10 ;  /* 0x0000000411107825 */ /* 0x000fe200078e000a */
[----:B-1----:R-:W2:Y:S04]  /*0170*/  LDG.E R4, desc[UR4][R14.64] ;  /* 0x000000040e047981 */ /* 0x002ea8000c1e1900 */
[----:B------:R-:W3:Y:S01]  /*0180*/  LDG.E R13, desc[UR4][R16.64] ;  /* 0x00000004100d7981 */ /* 0x000ee2000c1e1900 */
[----:B------:R-:W-:-:S04]  /*0190*/  ISETP.GE.U32.AND P2, PT, R0, R9, PT ;  /* 0x000000090000720c */ /* 0x000fc80003f46070 */
[----:B------:R-:W-:-:S05]  /*01a0*/  SEL R9, R8, RZ, !P2 ;  /* 0x000000ff08097207 */ /* 0x000fca0005000000 */
[----:B------:R-:W-:-:S04]  /*01b0*/  IMAD.IADD R9, R6, 0x1, R9 ;  /* 0x0000000106097824 */ /* 0x000fc800078e0209 */
[----:B------:R-:W-:-:S05]  /*01c0*/  IMAD.WIDE.U32 R18, R9, 0x4, R10 ;  /* 0x0000000409127825 */ /* 0x000fca00078e000a */
[----:B------:R-:W4:Y:S01]  /*01d0*/  LDG.E R12, desc[UR4][R18.64] ;  /* 0x00000004120c7981 */ /* 0x000f22000c1e1900 */
[----:B------:R-:W-:Y:S01]  /*01e0*/  ISETP.NE.AND P3, PT, R7, RZ, PT ;  /* 0x000000ff0700720c */ /* 0x000fe20003f65270 */
[----:B------:R-:W-:-:S12]  /*01f0*/  VIADD R21, R6, 0xffffffff ;  /* 0xffffffff06157836 */ /* 0x000fd80000000000 */
[----:B------:R-:W-:-:S04]  /*0200*/  @!P3 IMAD.MOV R21, RZ, RZ, R6 ;  /* 0x000000ffff15b224 */ /* 0x000fc800078e0206 */
[----:B------:R-:W-:-:S05]  /*0210*/  IMAD.WIDE.U32 R20, R21, 0x4, R10 ;  /* 0x0000000415147825 */ /* 0x000fca00078e000a */
[----:B------:R-:W5:Y:S01]  /*0220*/  LDG.E R9, desc[UR4][R20.64] ;  /* 0x0000000414097981 */ /* 0x000f62000c1e1900 */
[----:B------:R-:W-:-:S04]  /*0230*/  ISETP.NE.AND P0, PT, R0, RZ, PT ;  /* 0x000000ff0000720c */ /* 0x000fc80003f05270 */
[----:B------:R-:W-:-:S05]  /*0240*/  SEL R7, R8, RZ, P0 ;  /* 0x000000ff08077207 */ /* 0x000fca0000000000 */
[----:B------:R-:W-:-:S04]  /*0250*/  IMAD.IADD R7, R6, 0x1, -R7 ;  /* 0x0000000106077824 */ /* 0x000fc800078e0a07 */
[----:B------:R-:W-:-:S05]  /*0260*/  IMAD.WIDE.U32 R10, R7, 0x4, R10 ;  /* 0x00000004070a7825 */ /* 0x000fca00078e000a */
[----:B------:R0:W5:Y:S01]  /*0270*/  LDG.E R7, desc[UR4][R10.64] ;  /* 0x000000040a077981 */ /* 0x000162000c1e1900 */
[C---:B--2---:R-:W-:Y:S02]  /*0280*/  PRMT R0, R4.reuse, 0x7771, RZ ;  /* 0x0000777104007816 */ /* 0x044fe400000000ff */
[----:B------:R-:W-:Y:S02]  /*0290*/  PRMT R2, R4, 0x7770, RZ ;  /* 0x0000777004027816 */ /* 0x000fe400000000ff */
[C---:B---3--:R-:W-:Y:S02]  /*02a0*/  PRMT R8, R13.reuse, 0x7771, RZ ;  /* 0x000077710d087816 */ /* 0x048fe400000000ff */
[----:B------:R-:W-:Y:S02]  /*02b0*/  PRMT R14, R13, 0x7770, RZ ;  /* 0x000077700d0e7816 */ /* 0x000fe400000000ff */
[----:B------:R-:W-:Y:S02]  /*02c0*/  VIMNMX.U16x2 R15, PT, PT, R8, R0, PT ;  /* 0x00000000080f7248 */ /* 0x000fe40003fe0200 */
[----:B0-----:R-:W-:-:S02]  /*02d0*/  VIMNMX.U16x2 R11, PT, PT, R14, R2, PT ;  /* 0x000000020e0b7248 */ /* 0x001fc40003fe0200 */
[----:B------:R-:W-:Y:S02]  /*02e0*/  PRMT R10, R15, 0x7610, R10 ;  /* 0x000076100f0a7816 */ /* 0x000fe4000000000a */
[----:B------:R-:W-:Y:S02]  /*02f0*/  VIMNMX.U16x2 R17, PT, PT, R8, R0, !PT ;  /* 0x0000000008117248 */ /* 0x000fe40007fe0200 */
[----:B------:R-:W-:Y:S01]  /*0300*/  VIMNMX.U16x2 R16, PT, PT, R14, R2, !PT ;  /* 0x000000020e107248 */ /* 0x000fe20007fe0200 */
[----:B------:R-:W-:Y:S01]  /*0310*/  IMAD.MOV R10, RZ, RZ, -R10 ;  /* 0x000000ffff0a7224 */ /* 0x000fe200078e0a0a */
[----:B------:R-:W-:Y:S02]  /*0320*/  PRMT R14, R11, 0x7610, R14 ;  /* 0x000076100b0e7816 */ /* 0x000fe4000000000e */
[----:B------:R-:W-:Y:S02]  /*0330*/  PRMT R11, R17, 0x7610, R11 ;  /* 0x00007610110b7816 */ /* 0x000fe4000000000b */
[----:B------:R-:W-:-:S02]  /*0340*/  PRMT R10, R10, 0x7710, RZ ;  /* 0x000077100a0a7816 */ /* 0x000fc400000000ff */
[----:B------:R-:W-:Y:S02]  /*0350*/  PRMT R4, R4, 0x7772, RZ ;  /* 0x0000777204047816 */ /* 0x000fe400000000ff */
[----:B------:R-:W-:Y:S01]  /*0360*/  PRMT R8, R13, 0x7772, RZ ;  /* 0x000077720d087816 */ /* 0x000fe200000000ff */
[----:B------:R-:W-:Y:S02]  /*0370*/  IMAD.MOV R13, RZ, RZ, -R14 ;  /* 0x000000ffff0d7224 */ /* 0x000fe400078e0a0e */
[----:B------:R-:W-:Y:S01]  /*0380*/  IMAD.IADD R11, R11, 0x1, R10 ;  /* 0x000000010b0b7824 */ /* 0x000fe200078e020a */
[CC--:B------:R-:W-:Y:S02]  /*0390*/  VIMNMX.U16x2 R14, PT, PT, R8.reuse, R4.reuse, PT ;  /* 0x00000004080e7248 */ /* 0x0c0fe40003fe0200 */
[----:B------:R-:W-:Y:S02]  /*03a0*/  VIMNMX.U16x2 R15, PT, PT, R8, R4, !PT ;  /* 0x00000004080f7248 */ /* 0x000fe40007fe0200 */
[C---:B----4-:R-:W-:Y:S01]  /*03b0*/  PRMT R8, R12.reuse, 0x7770, RZ ;  /* 0x000077700c087816 */ /* 0x050fe200000000ff */
[----:B------:R-:W-:Y:S01]  /*03c0*/  IMAD.MOV R14, RZ, RZ, -R14 ;  /* 0x000000ffff0e7224 */ /* 0x000fe200078e0a0e */
[----:B------:R-:W-:-:S02]  /*03d0*/  PRMT R10, R12, 0x7771, RZ ;  /* 0x000077710c0a7816 */ /* 0x000fc400000000ff */
[----:B------:R-:W-:Y:S02]  /*03e0*/  PRMT R12, R12, 0x7772, RZ ;  /* 0x000077720c0c7816 */ /* 0x000fe400000000ff */
[----:B------:R-:W-:Y:S02]  /*03f0*/  PRMT R13, R13, 0x7710, RZ ;  /* 0x000077100d0d7816 */ /* 0x000fe400000000ff */
[----:B------:R-:W-:Y:S02]  /*0400*/  VIMNMX.U16x2 R17, PT, PT, R10, R0, PT ;  /* 0x000000000a117248 */ /* 0x000fe40003fe0200 */
[-C--:B------:R-:W-:Y:S01]  /*0410*/  VIMNMX.U16x2 R18, PT, PT, R12, R4.reuse, PT ;  /* 0x000000040c127248 */ /* 0x080fe20003fe0200 */
[----:B------:R-:W-:Y:S01]  /*0420*/  IMAD.IADD R13, R16, 0x1, R13 ;  /* 0x00000001100d7824 */ /* 0x000fe200078e020d */
[----:B------:R-:W-:Y:S02]  /*0430*/  VIMNMX.U16x2 R19, PT, PT, R12, R4, !PT ;  /* 0x000000040c137248 */ /* 0x000fe40007fe0200 */
[----:B------:R-:W-:-:S02]  /*0440*/  PRMT R12, R17, 0x7610, R12 ;  /* 0x00007610110c7816 */ /* 0x000fc4000000000c */
[-C--:B------:R-:W-:Y:S02]  /*0450*/  VIMNMX.U16x2 R16, PT, PT, R8, R2.reuse, PT ;  /* 0x0000000208107248 */ /* 0x080fe40003fe0200 */
[----:B------:R-:W-:Y:S02]  /*0460*/  PRMT R17, R18, 0x7610, R17 ;  /* 0x0000761012117816 */ /* 0x000fe40000000011 */
[----:B------:R-:W-:Y:S01]  /*0470*/  PRMT R18, R19, 0x7610, R18 ;  /* 0x0000761013127816 */ /* 0x000fe20000000012 */
[----:B------:R-:W-:Y:S01]  /*0480*/  IMAD.MOV R16, RZ, RZ, -R16 ;  /* 0x000000ffff107224 */ /* 0x000fe200078e0a10 */
[----:B------:R-:W-:Y:S01]  /*0490*/  VIMNMX.U16x2 R8, PT, PT, R8, R2, !PT ;  /* 0x0000000208087248 */ /* 0x000fe20007fe0200 */
[----:B------:R-:W-:Y:S01]  /*04a0*/  IMAD.MOV R19, RZ, RZ, -R12 ;  /* 0x000000ffff137224 */ /* 0x000fe200078e0a0c */
[----:B------:R-:W-:Y:S01]  /*04b0*/  PRMT R12, R14, 0x7710, RZ ;  /* 0x000077100e0c7816 */ /* 0x000fe200000000ff */
[----:B------:R-:W-:Y:S01]  /*04c0*/  IMAD.MOV R21, RZ, RZ, -R17 ;  /* 0x000000ffff157224 */ /* 0x000fe200078e0a11 */
[----:B------:R-:W-:-:S02]  /*04d0*/  VIMNMX.U16x2 R10, PT, PT, R10, R0, !PT ;  /* 0x000000000a0a7248 */ /* 0x000fc40007fe0200 */
[----:B------:R-:W-:Y:S01]  /*04e0*/  PRMT R17, R16, 0x7710, RZ ;  /* 0x0000771010117816 */ /* 0x000fe200000000ff */
[----:B------:R-:W-:Y:S01]  /*04f0*/  IMAD.IADD R15, R15, 0x1, R12 ;  /* 0x000000010f0f7824 */ /* 0x000fe200078e020c */
[----:B------:R-:W-:Y:S02]  /*0500*/  PRMT R19, R19, 0x7710, RZ ;  /* 0x0000771013137816 */ /* 0x000fe400000000ff */
[----:B------:R-:W-:Y:S01]  /*0510*/  PRMT R21, R21, 0x7710, RZ ;  /* 0x0000771015157816 */ /* 0x000fe200000000ff */
[----:B------:R-:W-:Y:S01]  /*0520*/  IMAD.IADD R12, R8, 0x1, R17 ;  /* 0x00000001080c7824 */ /* 0x000fe200078e0211 */
[----:B------:R-:W-:Y:S01]  /*0530*/  LOP3.LUT R8, R11, 0xffff, RZ, 0xc0, !PT ;  /* 0x0000ffff0b087812 */ /* 0x000fe200078ec0ff */
[----:B------:R-:W-:Y:S01]  /*0540*/  IMAD.IADD R10, R10, 0x1, R19 ;  /* 0x000000010a0a7824 */ /* 0x000fe200078e0213 */
[----:B------:R-:W-:Y:S01]  /*0550*/  LOP3.LUT R13, R13, 0xffff, RZ, 0xc0, !PT ;  /* 0x0000ffff0d0d7812 */ /* 0x000fe200078ec0ff */
[----:B------:R-:W-:Y:S01]  /*0560*/  IMAD.IADD R18, R18, 0x1, R21 ;  /* 0x0000000112127824 */ /* 0x000fe200078e0215 */
[----:B------:R-:W-:-:S02]  /*0570*/  LOP3.LUT R12, R12, 0xffff, RZ, 0xc0, !PT ;  /* 0x0000ffff0c0c7812 */ /* 0x000fc400078ec0ff */
[----:B------:R-:W-:Y:S02]  /*0580*/  LOP3.LUT R11, R10, 0xffff, RZ, 0xc0, !PT ;  /* 0x0000ffff0a0b7812 */ /* 0x000fe400078ec0ff */
[----:B------:R-:W-:Y:S02]  /*0590*/  LOP3.LUT R18, R18, 0xffff, RZ, 0xc0, !PT ;  /* 0x0000ffff12127812 */ /* 0x000fe400078ec0ff */
[----:B------:R-:W-:Y:S02]  /*05a0*/  LOP3.LUT R15, R15, 0xffff, RZ, 0xc0, !PT ;  /* 0x0000ffff0f0f7812 */ /* 0x000fe400078ec0ff */
[----:B------:R-:W-:Y:S02]  /*05b0*/  IADD3 R11, PT, PT, R18, R11, R12 ;  /* 0x0000000b120b7210 */ /* 0x000fe40007ffe00c */
[----:B-----5:R-:W-:Y:S02]  /*05c0*/  PRMT R10, R9, 0x7770, RZ ;  /* 0x00007770090a7816 */ /* 0x020fe400000000ff */
[----:B------:R-:W-:-:S02]  /*05d0*/  IADD3 R13, PT, PT, R15, R8, R13 ;  /* 0x000000080f0d7210 */ /* 0x000fc40007ffe00d */
[----:B------:R-:W-:Y:S02]  /*05e0*/  PRMT R8, R9, 0x7771, RZ ;  /* 0x0000777109087816 */ /* 0x000fe400000000ff */
[----:B------:R-:W-:Y:S02]  /*05f0*/  ISETP.LT.U32.AND P2, PT, R11, 0x14, !P2 ;  /* 0x000000140b00780c */ /* 0x000fe40005741070 */
[----:B------:R-:W-:Y:S02]  /*0600*/  VIMNMX.U16x2 R11, PT, PT, R10, R2, PT ;  /* 0x000000020a0b7248 */ /* 0x000fe40003fe0200 */
[----:B------:R-:W-:Y:S02]  /*0610*/  ISETP.LT.U32.AND P1, PT, R13, 0x14, !P1 ;  /* 0x000000140d00780c */ /* 0x000fe40004f21070 */
[----:B------:R-:W-:Y:S02]  /*0620*/  VIMNMX.U16x2 R13, PT, PT, R8, R0, PT ;  /* 0x00000000080d7248 */ /* 0x000fe40003fe0200 */
[----:B------:R-:W-:-:S02]  /*0630*/  VIMNMX.U16x2 R12, PT, PT, R10, R2, !PT ;  /* 0x000000020a0c7248 */ /* 0x000fc40007fe0200 */
[----:B------:R-:W-:Y:S02]  /*0640*/  PRMT R10, R11, 0x7610, R10 ;  /* 0x000076100b0a7816 */ /* 0x000fe4000000000a */
[----:B------:R-:W-:Y:S02]  /*0650*/  VIMNMX.U16x2 R14, PT, PT, R8, R0, !PT ;  /* 0x00000000080e7248 */ /* 0x000fe40007fe0200 */
[----:B------:R-:W-:Y:S02]  /*0660*/  PRMT R11, R13, 0x7610, R11 ;  /* 0x000076100d0b7816 */ /* 0x000fe4000000000b */
[----:B------:R-:W-:Y:S01]  /*0670*/  PRMT R8, R9, 0x7772, RZ ;  /* 0x0000777209087816 */ /* 0x000fe200000000ff */
[--C-:B------:R-:W-:Y:S01]  /*0680*/  IMAD.MOV R9, RZ, RZ, -R10.reuse ;  /* 0x000000ffff097224 */ /* 0x100fe200078e0a0a */
[----:B------:R-:W-:Y:S01]  /*0690*/  PRMT R10, R14, 0x7610, R10 ;  /* 0x000076100e0a7816 */ /* 0x000fe2000000000a */
[----:B------:R-:W-:Y:S01]  /*06a0*/  IMAD.MOV R15, RZ, RZ, -R11 ;  /* 0x000000ffff0f7224 */ /* 0x000fe200078e0a0b */
[----:B------:R-:W-:-:S02]  /*06b0*/  VIMNMX.U16x2 R11, PT, PT, R8, R4, PT ;  /* 0x00000004080b7248 */ /* 0x000fc40003fe0200 */
[----:B------:R-:W-:Y:S02]  /*06c0*/  PRMT R9, R9, 0x7710, RZ ;  /* 0x0000771009097816 */ /* 0x000fe400000000ff */
[----:B------:R-:W-:Y:S01]  /*06d0*/  PRMT R15, R15, 0x7710, RZ ;  /* 0x000077100f0f7816 */ /* 0x000fe200000000ff */
[----:B------:R-:W-:Y:S01]  /*06e0*/  IMAD.MOV R11, RZ, RZ, -R11 ;  /* 0x000000ffff0b7224 */ /* 0x000fe200078e0a0b */
[----:B------:R-:W-:Y:S01]  /*06f0*/  VIMNMX.U16x2 R13, PT, PT, R8, R4, !PT ;  /* 0x00000004080d7248 */ /* 0x000fe20007fe0200 */
[----:B------:R-:W-:Y:S01]  /*0700*/  IMAD.IADD R9, R12, 0x1, R9 ;  /* 0x000000010c097824 */ /* 0x000fe200078e0209 */
[C---:B------:R-:W-:Y:S01]  /*0710*/  PRMT R8, R7.reuse, 0x7770, RZ ;  /* 0x0000777007087816 */ /* 0x040fe200000000ff */
[----:B------:R-:W-:Y:S01]  /*0720*/  IMAD.IADD R10, R10, 0x1, R15 ;  /* 0x000000010a0a7824 */ /* 0x000fe200078e020f */
[----:B------:R-:W-:Y:S02]  /*0730*/  PRMT R12, R7, 0x7771, RZ ;  /* 0x00007771070c7816 */ /* 0x000fe400000000ff */
[----:B------:R-:W-:-:S02]  /*0740*/  VIMNMX.U16x2 R15, PT, PT, R8, R2, PT ;  /* 0x00000002080f7248 */ /* 0x000fc40003fe0200 */
[----:B------:R-:W-:Y:S02]  /*0750*/  PRMT R14, R7, 0x7772, RZ ;  /* 0x00007772070e7816 */ /* 0x000fe400000000ff */
[CC--:B------:R-:W-:Y:S02]  /*0760*/  VIMNMX.U16x2 R7, PT, PT, R12.reuse, R0.reuse, PT ;  /* 0x000000000c077248 */ /* 0x0c0fe40003fe0200 */
[----:B------:R-:W-:Y:S02]  /*0770*/  VIMNMX.U16x2 R12, PT, PT, R12, R0, !PT ;  /* 0x000000000c0c7248 */ /* 0x000fe40007fe0200 */
[----:B------:R-:W-:Y:S01]  /*0780*/  VIMNMX.U16x2 R8, PT, PT, R8, R2, !PT ;  /* 0x0000000208087248 */ /* 0x000fe20007fe0200 */
[----:B------:R-:W0:Y:S01]  /*0790*/  S2R R0, SR_CgaCtaId ;  /* 0x0000000000007919 */ /* 0x000e220000008800 */
[----:B------:R-:W-:Y:S02]  /*07a0*/  PRMT R2, R15, 0x7610, R2 ;  /* 0x000076100f027816 */ /* 0x000fe40000000002 */
[----:B------:R-:W-:-:S02]  /*07b0*/  VIMNMX.U16x2 R16, PT, PT, R14, R4, PT ;  /* 0x000000040e107248 */ /* 0x000fc40003fe0200 */
[----:B------:R-:W-:Y:S01]  /*07c0*/  VIMNMX.U16x2 R14, PT, PT, R14, R4, !PT ;  /* 0x000000040e0e7248 */ /* 0x000fe20007fe0200 */
[----:B------:R-:W-:Y:S01]  /*07d0*/  IMAD.MOV R15, RZ, RZ, -R2 ;  /* 0x000000ffff0f7224 */ /* 0x000fe200078e0a02 */
[----:B------:R-:W-:Y:S02]  /*07e0*/  PRMT R4, R8, 0x7610, R4 ;  /* 0x0000761008047816 */ /* 0x000fe40000000004 */
[----:B------:R-:W-:Y:S02]  /*07f0*/  PRMT R8, R12, 0x7610, R8 ;  /* 0x000076100c087816 */ /* 0x000fe40000000008 */
[----:B------:R-:W-:Y:S02]  /*0800*/  PRMT R2, R11, 0x7710, RZ ;  /* 0x000077100b027816 */ /* 0x000fe400000000ff */
[----:B------:R-:W-:Y:S01]  /*0810*/  PRMT R12, R16, 0x7610, R12 ;  /* 0x00007610100c7816 */ /* 0x000fe2000000000c */
[----:B------:R-:W-:Y:S01]  /*0820*/  IMAD.MOV R16, RZ, RZ, -R7 ;  /* 0x000000ffff107224 */ /* 0x000fe200078e0a07 */
[----:B------:R-:W-:Y:S01]  /*0830*/  PRMT R7, R15, 0x7710, RZ ;  /* 0x000077100f077816 */ /* 0x000fe200000000ff */
[----:B------:R-:W-:Y:S01]  /*0840*/  IMAD.IADD R13, R13, 0x1, R2 ;  /* 0x000000010d0d7824 */ /* 0x000fe200078e0202 */
[----:B------:R-:W-:Y:S01]  /*0850*/  LOP3.LUT R9, R9, 0xffff, RZ, 0xc0, !PT ;  /* 0x0000ffff09097812 */ /* 0x000fe200078ec0ff */
[----:B------:R-:W-:Y:S01]  /*0860*/  IMAD.MOV R12, RZ, RZ, -R12 ;  /* 0x000000ffff0c7224 */ /* 0x000fe200078e0a0c */
[----:B------:R-:W-:Y:S01]  /*0870*/  LOP3.LUT R10, R10, 0xffff, RZ, 0xc0, !PT ;  /* 0x0000ffff0a0a7812 */ /* 0x000fe200078ec0ff */
[----:B------:R-:W-:Y:S01]  /*0880*/  IMAD.IADD R4, R4, 0x1, R7 ;  /* 0x0000000104047824 */ /* 0x000fe200078e0207 */
[----:B------:R-:W-:-:S02]  /*0890*/  LOP3.LUT R13, R13, 0xffff, RZ, 0xc0, !PT ;  /* 0x0000ffff0d0d7812 */ /* 0x000fc400078ec0ff */
[----:B------:R-:W-:Y:S02]  /*08a0*/  PRMT R11, R16, 0x7710, RZ ;  /* 0x00007710100b7816 */ /* 0x000fe400000000ff */
[----:B------:R-:W-:Y:S01]  /*08b0*/  PRMT R15, R12, 0x7710, RZ ;  /* 0x000077100c0f7816 */ /* 0x000fe200000000ff */
[----:B------:R-:W-:Y:S01]  /*08c0*/  VIADD R12, R5, 0x1 ;  /* 0x00000001050c7836 */ /* 0x000fe20000000000 */
[----:B------:R-:W-:Y:S01]  /*08d0*/  IADD3 R9, PT, PT, R13, R10, R9 ;  /* 0x0000000a0d097210 */ /* 0x000fe20007ffe009 */
[----:B------:R-:W-:Y:S01]  /*08e0*/  IMAD.IADD R8, R8, 0x1, R11 ;  /* 0x0000000108087824 */ /* 0x000fe200078e020b */
[----:B------:R-:W-:Y:S01]  /*08f0*/  MOV R11, 0x400 ;  /* 0x00000400000b7802 */ /* 0x000fe20000000f00 */
[----:B------:R-:W-:Y:S01]  /*0900*/  IMAD.IADD R14, R14, 0x1, R15 ;  /* 0x000000010e0e7824 */ /* 0x000fe200078e020f */
[----:B------:R-:W-:Y:S01]  /*0910*/  ISETP.LT.U32.AND P3, PT, R9, 0x14, P3 ;  /* 0x000000140900780c */ /* 0x000fe20001f61070 */
[----:B------:R-:W-:Y:S01]  /*0920*/  VIADD R9, R3, 0x1 ;  /* 0x0000000103097836 */ /* 0x000fe20000000000 */
[----:B------:R-:W-:Y:S01]  /*0930*/  LOP3.LUT R4, R4, 0xffff, RZ, 0xc0, !PT ;  /* 0x0000ffff04047812 */ /* 0x000fe200078ec0ff */
[----:B------:R-:W-:Y:S01]  /*0940*/  @!P2 IMAD.MOV R9, RZ, RZ, R3 ;  /* 0x000000ffff09a224 */ /* 0x000fe200078e0203 */
[----:B------:R-:W-:Y:S01]  /*0950*/  LOP3.LUT R7, R8, 0xffff, RZ, 0xc0, !PT ;  /* 0x0000ffff08077812 */ /* 0x000fe200078ec0ff */
[----:B------:R-:W-:Y:S01]  /*0960*/  @!P1 IMAD.MOV R12, RZ, RZ, R5 ;  /* 0x000000ffff0c9224 */ /* 0x000fe200078e0205 */
[----:B------:R-:W-:-:S02]  /*0970*/  LOP3.LUT R14, R14, 0xffff, RZ, 0xc0, !PT ;  /* 0x0000ffff0e0e7812 */ /* 0x000fc400078ec0ff */
[----:B------:R-:W-:Y:S02]  /*0980*/  SEL R10, RZ, 0x1, !P3 ;  /* 0x00000001ff0a7807 */ /* 0x000fe40005800000 */
[----:B0-----:R-:W-:Y:S02]  /*0990*/  LEA R2, R0, R11, 0x18 ;  /* 0x0000000b00027211 */ /* 0x001fe400078ec0ff */
[----:B------:R-:W-:Y:S02]  /*09a0*/  IADD3 R4, PT, PT, R14, R7, R4 ;  /* 0x000000070e047210 */ /* 0x000fe40007ffe004 */
[----:B------:R-:W-:Y:S01]  /*09b0*/  ISETP.GT.U32.AND P3, PT, R9, 0x1f, PT ;  /* 0x0000001f0900780c */ /* 0x000fe20003f64070 */
[--C-:B------:R-:W-:Y:S01]  /*09c0*/  IMAD R0, R3, 0x108, R2.reuse ;  /* 0x0000010803007824 */ /* 0x100fe200078e0202 */
[----:B------:R-:W-:Y:S01]  /*09d0*/  ISETP.LT.U32.AND P5, PT, R4, 0x14, P0 ;  /* 0x000000140400780c */ /* 0x000fe200007a1070 */
[C---:B------:R-:W-:Y:S01]  /*09e0*/  IMAD R4, R5.reuse, 0x8, R2 ;  /* 0x0000000805047824 */ /* 0x040fe200078e0202 */
[----:B------:R-:W-:Y:S01]  /*09f0*/  ISETP.GT.U32.AND P4, PT, R12, 0x1f, PT ;  /* 0x0000001f0c00780c */ /* 0x000fe20003f84070 */
[----:B------:R-:W-:Y:S01]  /*0a00*/  IMAD R2, R5, 0x8, R0 ;  /* 0x0000000805027824 */ /* 0x000fe200078e0200 */
[----:B------:R-:W-:Y:S01]  /*0a10*/  SEL R14, RZ, 0x1, !P5 ;  /* 0x00000001ff0e7807 */ /* 0x000fe20006800000 */
[----:B------:R-:W-:Y:S01]  /*0a20*/  VIADD R8, R4, 0x2 ;  /* 0x0000000204087836 */ /* 0x000fe20000000000 */
[----:B------:R-:W-:-:S02]  /*0a30*/  SEL R7, RZ, 0x1, !P1 ;  /* 0x00000001ff077807 */ /* 0x000fc40004800000 */
[----:B------:R-:W-:Y:S02]  /*0a40*/  SEL R12, RZ, 0x1, !P2 ;  /* 0x00000001ff0c7807 */ /* 0x000fe40005000000 */
[----:B------:R-:W-:Y:S01]  /*0a50*/  PLOP3.LUT P0, PT, PT, PT, PT, 0x80, 0x8 ;  /* 0x000000000008781c */ /* 0x000fe20003f0f070 */
[----:B------:R-:W-:Y:S01]  /*0a60*/  @!P3 IMAD R13, R9, 0x108, R8 ;  /* 0x00000108090db824 */ /* 0x000fe200078e0208 */
[----:B------:R-:W-:Y:S02]  /*0a70*/  PRMT R9, R10, 0x5410, R14 ;  /* 0x000054100a097816 */ /* 0x000fe4000000000e */
[----:B------:R-:W-:Y:S01]  /*0a80*/  PRMT R8, R7, 0x5410, R12 ;  /* 0x0000541007087816 */ /* 0x000fe2000000000c */
[----:B------:R-:W-:Y:S01]  /*0a90*/  @!P4 VIADD R11, R2, 0x8 ;  /* 0x00000008020bc836 */ /* 0x000fe20000000000 */
[----:B------:R-:W-:Y:S02]  /*0aa0*/  @!P4 PLOP3.LUT P0, PT, P1, PT, PT, 0x80, 0x8 ;  /* 0x000000000008c81c */ /* 0x000fe40000f0f070 */
[----:B------:R-:W-:Y:S01]  /*0ab0*/  ISETP.GE.U32.AND P5, PT, R5, R10, PT ;  /* 0x0000000a0500720c */ /* 0x000fe20003fa6070 */
[----:B------:R-:W-:Y:S01]  /*0ac0*/  STS.64 [R2], R8 ;  /* 0x0000000802007388 */ /* 0x000fe20000000a00 */
[----:B------:R-:W-:Y:S01]  /*0ad0*/  BAR.SYNC.DEFER_BLOCKING 0x0 ;  /* 0x0000000000007b1d */ /* 0x000fe20000010000 */
[----:B------:R-:W-:-:S08]  /*0ae0*/  ISETP.GE.U32.AND P1, PT, R3, R14, PT ;  /* 0x0000000e0300720c */ /* 0x000fd00003f26070 */
[----:B------:R-:W-:Y:S02]  /*0af0*/  @!P0 IMAD.MOV R11, RZ, RZ, R2 ;  /* 0x000000ffff0b8224 */ /* 0x000fe400078e0202 */
[----:B------:R-:W-:-:S04]  /*0b00*/  @P5 IMAD.IADD R15, R5, 0x1, -R10 ;  /* 0x00000001050f5824 */ /* 0x000fc800078e0a0a */
[----:B------:R-:W-:Y:S02]  /*0b10*/  @P5 IMAD R15, R15, 0x8, R0 ;  /* 0x000000080f0f5824 */ /* 0x000fe400078e0200 */
[----:B------:R-:W-:-:S04]  /*0b20*/  @P1 IMAD.IADD R17, R3, 0x1, -R14 ;  /* 0x0000000103111824 */ /* 0x000fc800078e0a0e */
[----:B------:R-:W-:Y:S01]  /*0b30*/  @P1 IMAD R17, R17, 0x108, R4 ;  /* 0x0000010811111824 */ /* 0x000fe200078e0204 */
[----:B------:R0:W1:Y:S04]  /*0b40*/  @!P4 LDS.U16 R16, [R11] ;  /* 0x000000000b10c984 */ /* 0x0000680000000400 */
[----:B------:R-:W2:Y:S04]  /*0b50*/  @!P3 LDS.U16 R13, [R13] ;  /* 0x000000000d0db984 */ /* 0x000ea80000000400 */
[----:B------:R-:W3:Y:S01]  /*0b60*/  @P5 LDS.U16 R15, [R15+0x4] ;  /* 0x000004000f0f5984 */ /* 0x000ee20000000400 */
[----:B0-----:R-:W-:-:S03]  /*0b70*/  PRMT R11, R14, 0x7610, R11 ;  /* 0x000076100e0b7816 */ /* 0x001fc6000000000b */
[----:B------:R-:W0:Y:S01]  /*0b80*/  @P1 LDS.U16 R18, [R17+0x6] ;  /* 0x0000060011121984 */ /* 0x000e220000000400 */
[----:B-1----:R-:W-:Y:S02]  /*0b90*/  @!P4 IMAD.IADD R16, R7, 0x1, R16 ;  /* 0x000000010710c824 */ /* 0x002fe400078e0210 */
[----:B--2---:R-:W-:-:S03]  /*0ba0*/  @!P3 IMAD.IADD R8, R12, 0x1, R13 ;  /* 0x000000010c08b824 */ /* 0x004fc600078e020d */
[----:B------:R-:W-:Y:S01]  /*0bb0*/  @!P4 PRMT R7, R16, 0x7610, R7 ;  /* 0x000076101007c816 */ /* 0x000fe20000000007 */
[----:B---3--:R-:W-:-:S03]  /*0bc0*/  @P5 IMAD.IADD R9, R10, 0x1, R15 ;  /* 0x000000010a095824 */ /* 0x008fc600078e020f */
[----:B------:R-:W-:Y:S02]  /*0bd0*/  LOP3.LUT R14, R7, 0xffff, RZ, 0xc0, !PT ;  /* 0x0000ffff070e7812 */ /* 0x000fe400078ec0ff */
[----:B------:R-:W-:Y:S01]  /*0be0*/  @!P3 PRMT R12, R8, 0x7610, R12 ;  /* 0x00007610080cb816 */ /* 0x000fe2000000000c */
[----:B0-----:R-:W-:Y:S01]  /*0bf0*/  @P1 IMAD.IADD R18, R11, 0x1, R18 ;  /* 0x000000010b121824 */ /* 0x001fe200078e0212 */
[----:B------:R-:W-:Y:S01]  /*0c00*/  @P5 PRMT R10, R9, 0x7610, R10 ;  /* 0x00007610090a5816 */ /* 0x000fe2000000000a */
[----:B------:R-:W-:Y:S01]  /*0c10*/  IMAD.IADD R9, R14, 0x1, R5 ;  /* 0x000000010e097824 */ /* 0x000fe200078e0205 */
[----:B------:R-:W-:Y:S02]  /*0c20*/  LOP3.LUT R8, R12, 0xffff, RZ, 0xc0, !PT ;  /* 0x0000ffff0c087812 */ /* 0x000fe400078ec0ff */
[----:B------:R-:W-:Y:S02]  /*0c30*/  @P1 PRMT R11, R18, 0x7610, R11 ;  /* 0x00007610120b1816 */ /* 0x000fe4000000000b */
[----:B------:R-:W-:Y:S01]  /*0c40*/  ISETP.GT.U32.AND P0, PT, R9, 0x1f, PT ;  /* 0x0000001f0900780c */ /* 0x000fe20003f04070 */
[----:B------:R-:W-:Y:S01]  /*0c50*/  IMAD.IADD R19, R8, 0x1, R3 ;  /* 0x0000000108137824 */ /* 0x000fe200078e0203 */
[----:B------:R-:W-:-:S02]  /*0c60*/  PRMT R8, R7, 0x5410, R12 ;  /* 0x0000541007087816 */ /* 0x000fc4000000000c */
[C---:B------:R-:W-:Y:S02]  /*0c70*/  PRMT R9, R10.reuse, 0x5410, R11 ;  /* 0x000054100a097816 */ /* 0x040fe4000000000b */
[----:B------:R-:W-:Y:S02]  /*0c80*/  LOP3.LUT R16, R10, 0xffff, RZ, 0xc0, !PT ;  /* 0x0000ffff0a107812 */ /* 0x000fe400078ec0ff */
[----:B------:R-:W-:Y:S01]  /*0c90*/  LOP3.LUT R18, R11, 0xffff, RZ, 0xc0, !PT ;  /* 0x0000ffff0b127812 */ /* 0x000fe200078ec0ff */
[----:B------:R-:W-:Y:S01]  /*0ca0*/  STS.64 [R2], R8 ;  /* 0x0000000802007388 */ /* 0x000fe20000000a00 */
[----:B------:R-:W-:Y:S01]  /*0cb0*/  BAR.SYNC.DEFER_BLOCKING 0x0 ;  /* 0x0000000000007b1d */ /* 0x000fe20000010000 */
[----:B------:R-:W-:Y:S02]  /*0cc0*/  ISETP.GE.U32.AND P2, PT, R5, R16, PT ;  /* 0x000000100500720c */ /* 0x000fe40003f46070 */
[----:B------:R-:W-:Y:S02]  /*0cd0*/  ISETP.GE.U32.AND P3, PT, R3, R18, PT ;  /* 0x000000120300720c */ /* 0x000fe40003f66070 */
[----:B------:R-:W-:-:S09]  /*0ce0*/  ISETP.GT.U32.AND P1, PT, R19, 0x1f, PT ;  /* 0x0000001f1300780c */ /* 0x000fd20003f24070 */
[----:B------:R-:W-:Y:S02]  /*0cf0*/  @P2 IMAD.IADD R13, R5, 0x1, -R16 ;  /* 0x00000001050d2824 */ /* 0x000fe400078e0a10 */
[----:B------:R-:W-:Y:S02]  /*0d00*/  @P3 IMAD.IADD R15, R3, 0x1, -R18 ;  /* 0x00000001030f3824 */ /* 0x000fe400078e0a12 */
[----:B------:R-:W-:Y:S02]  /*0d10*/  @P2 IMAD R16, R13, 0x8, R0 ;  /* 0x000000080d102824 */ /* 0x000fe400078e0200 */
[----:B------:R-:W-:Y:S02]  /*0d20*/  @!P0 IMAD R13, R14, 0x8, R2 ;  /* 0x000000080e0d8824 */ /* 0x000fe400078e0202 */
[--C-:B------:R-:W-:Y:S02]  /*0d30*/  @!P1 IMAD R19, R19, 0x108, R4.reuse ;  /* 0x0000010813139824 */ /* 0x100fe400078e0204 */
[----:B------:R-:W-:Y:S01]  /*0d40*/  @P3 IMAD R20, R15, 0x108, R4 ;  /* 0x000001080f143824 */ /* 0x000fe200078e0204 */
[----:B------:R-:W0:Y:S04]  /*0d50*/  @!P0 LDS.U16 R14, [R13] ;  /* 0x000000000d0e8984 */ /* 0x000e280000000400 */
[----:B------:R-:W1:Y:S04]  /*0d60*/  @!P1 LDS.U16 R15, [R19+0x2] ;  /* 0x00000200130f9984 */ /* 0x000e680000000400 */
[----:B------:R-:W2:Y:S04]  /*0d70*/  @P2 LDS.U16 R17, [R16+0x4] ;  /* 0x0000040010112984 */ /* 0x000ea80000000400 */
[----:B------:R-:W3:Y:S01]  /*0d80*/  @P3 LDS.U16 R18, [R20+0x6] ;  /* 0x0000060014123984 */ /* 0x000ee20000000400 */
[----:B0-----:R-:W-:-:S02]  /*0d90*/  @!P0 IMAD.IADD R14, R7, 0x1, R14 ;  /* 0x00000001070e8824 */ /* 0x001fc400078e020e */
[----:B-1----:R-:W-:-:S03]  /*0da0*/  @!P1 IMAD.IADD R15, R12, 0x1, R15 ;  /* 0x000000010c0f9824 */ /* 0x002fc600078e020f */
[----:B------:R-:W-:Y:S01]  /*0db0*/  @!P0 PRMT R7, R14, 0x7610, R7 ;  /* 0x000076100e078816 */ /* 0x000fe20000000007 */
[----:B--2---:R-:W-:-:S03]  /*0dc0*/  @P2 IMAD.IADD R17, R10, 0x1, R17 ;  /* 0x000000010a112824 */ /* 0x004fc600078e0211 */
[----:B------:R-:W-:Y:S02]  /*0dd0*/  LOP3.LUT R14, R7, 0xffff, RZ, 0xc0, !PT ;  /* 0x0000ffff070e7812 */ /* 0x000fe400078ec0ff */
[----:B------:R-:W-:Y:S01]  /*0de0*/  @!P1 PRMT R12, R15, 0x7610, R12 ;  /* 0x000076100f0c9816 */ /* 0x000fe2000000000c */
[----:B---3--:R-:W-:Y:S01]  /*0df0*/  @P3 IMAD.IADD R18, R11, 0x1, R18 ;  /* 0x000000010b123824 */ /* 0x008fe200078e0212 */
        /* <DEDUP_REMOVED lines=45> */
[----:B------:R-:W-:Y:S02]  /*10d0*/  ISETP.GT.U32.AND P1, PT, R19, 0x1f, PT ;  /* 0x0000001f1300780c */ /* 0x000fe40003f24070 */
[----:B------:R-:W-:-:S09]  /*10e0*/  ISETP.GE.U32.AND P2, PT, R5, R16, PT ;  /* 0x000000100500720c */ /* 0x000fd20003f46070 */
[----:B------:R-:W-:Y:S02]  /*10f0*/  @P3 IMAD.IADD R15, R3, 0x1, -R18 ;  /* 0x00000001030f3824 */ /* 0x000fe400078e0a12 */
[--C-:B------:R-:W-:Y:S02]  /*1100*/  @!P1 IMAD R19, R19, 0x108, R4.reuse ;  /* 0x0000010813139824 */ /* 0x100fe400078e0204 */
[----:B------:R-:W-:Y:S02]  /*1110*/  @P3 IMAD R20, R15, 0x108, R4 ;  /* 0x000001080f143824 */ /* 0x000fe400078e0204 */
[----:B------:R-:W-:-:S03]  /*1120*/  @P2 IMAD.IADD R13, R5, 0x1, -R16 ;  /* 0x00000001050d2824 */ /* 0x000fc600078e0a10 */
[----:B------:R-:W0:Y:S01]  /*1130*/  @P3 LDS.U16 R18, [R20+0x6] ;  /* 0x0000060014123984 */ /* 0x000e220000000400 */
[----:B------:R-:W-:Y:S02]  /*1140*/  @P2 IMAD R16, R13, 0x8, R0 ;  /* 0x000000080d102824 */ /* 0x000fe400078e0200 */
[----:B------:R-:W-:Y:S01]  /*1150*/  @!P0 IMAD R13, R14, 0x8, R2 ;  /* 0x000000080e0d8824 */ /* 0x000fe200078e0202 */
[----:B------:R-:W1:Y:S04]  /*1160*/  @!P1 LDS.U16 R15, [R19+0x2] ;  /* 0x00000200130f9984 */ /* 0x000e680000000400 */
[----:B------:R-:W2:Y:S04]  /*1170*/  @P2 LDS.U16 R17, [R16+0x4] ;  /* 0x0000040010112984 */ /* 0x000ea80000000400 */
[----:B------:R-:W3:Y:S01]  /*1180*/  @!P0 LDS.U16 R14, [R13] ;  /* 0x000000000d0e8984 */ /* 0x000ee20000000400 */
[----:B0-----:R-:W-:-:S02]  /*1190*/  @P3 IMAD.IADD R18, R11, 0x1, R18 ;  /* 0x000000010b123824 */ /* 0x001fc400078e0212 */
[----:B-1----:R-:W-:-:S03]  /*11a0*/  @!P1 IMAD.IADD R15, R12, 0x1, R15 ;  /* 0x000000010c0f9824 */ /* 0x002fc600078e020f */
[----:B------:R-:W-:Y:S01]  /*11b0*/  @P3 PRMT R11, R18, 0x7610, R11 ;  /* 0x00007610120b3816 */ /* 0x000fe2000000000b */
[----:B--2---:R-:W-:-:S03]  /*11c0*/  @P2 IMAD.IADD R17, R10, 0x1, R17 ;  /* 0x000000010a112824 */ /* 0x004fc600078e0211 */
[----:B------:R-:W-:Y:S02]  /*11d0*/  LOP3.LUT R16, R11, 0xffff, RZ, 0xc0, !PT ;  /* 0x0000ffff0b107812 */ /* 0x000fe400078ec0ff */
[----:B------:R-:W-:Y:S01]  /*11e0*/  @!P1 PRMT R12, R15, 0x7610, R12 ;  /* 0x000076100f0c9816 */ /* 0x000fe2000000000c */
[----:B---3--:R-:W-:Y:S01]  /*11f0*/  @!P0 IMAD.IADD R14, R7, 0x1, R14 ;  /* 0x00000001070e8824 */ /* 0x008fe200078e020e */
[----:B------:R-:W-:Y:S02]  /*1200*/  ISETP.GE.U32.AND P3, PT, R3, R16, PT ;  /* 0x000000100300720c */ /* 0x000fe40003f66070 */
[----:B------:R-:W-:Y:S02]  /*1210*/  LOP3.LUT R8, R12, 0xffff, RZ, 0xc0, !PT ;  /* 0x0000ffff0c087812 */ /* 0x000fe400078ec0ff */
[----:B------:R-:W-:Y:S02]  /*1220*/  @P2 PRMT R10, R17, 0x7610, R10 ;  /* 0x00007610110a2816 */ /* 0x000fe4000000000a */
[----:B------:R-:W-:Y:S01]  /*1230*/  @!P0 PRMT R7, R14, 0x7610, R7 ;  /* 0x000076100e078816 */ /* 0x000fe20000000007 */
[----:B------:R-:W-:Y:S01]  /*1240*/  IMAD.IADD R13, R8, 0x1, R3 ;  /* 0x00000001080d7824 */ /* 0x000fe200078e0203 */
[----:B------:R-:W-:-:S02]  /*1250*/  PRMT R17, R10, 0x5410, R11 ;  /* 0x000054100a117816 */ /* 0x000fc4000000000b */
[----:B------:R-:W-:Y:S02]  /*1260*/  LOP3.LUT R9, R7, 0xffff, RZ, 0xc0, !PT ;  /* 0x0000ffff07097812 */ /* 0x000fe400078ec0ff */
[----:B------:R-:W-:Y:S01]  /*1270*/  LOP3.LUT R14, R10, 0xffff, RZ, 0xc0, !PT ;  /* 0x0000ffff0a0e7812 */ /* 0x000fe200078ec0ff */
[----:B------:R-:W-:Y:S01]  /*1280*/  @P3 IMAD.IADD R3, R3, 0x1, -R16 ;  /* 0x0000000103033824 */ /* 0x000fe200078e0a10 */
[----:B------:R-:W-:Y:S01]  /*1290*/  PRMT R16, R7, 0x5410, R12 ;  /* 0x0000541007107816 */ /* 0x000fe2000000000c */
[----:B------:R-:W-:Y:S01]  /*12a0*/  IMAD.IADD R15, R9, 0x1, R5 ;  /* 0x00000001090f7824 */ /* 0x000fe200078e0205 */
[----:B------:R-:W-:Y:S02]  /*12b0*/  ISETP.GE.U32.AND P2, PT, R5, R14, PT ;  /* 0x0000000e0500720c */ /* 0x000fe40003f46070 */
[----:B------:R-:W-:Y:S01]  /*12c0*/  ISETP.GT.U32.AND P1, PT, R13, 0x1f, PT ;  /* 0x0000001f0d00780c */ /* 0x000fe20003f24070 */
[----:B------:R-:W-:Y:S01]  /*12d0*/  STS.64 [R2], R16 ;  /* 0x0000001002007388 */ /* 0x000fe20000000a00 */
[----:B------:R-:W-:Y:S01]  /*12e0*/  BAR.SYNC.DEFER_BLOCKING 0x0 ;  /* 0x0000000000007b1d */ /* 0x000fe20000010000 */
[----:B------:R-:W-:-:S08]  /*12f0*/  ISETP.GT.U32.AND P0, PT, R15, 0x1f, PT ;  /* 0x0000001f0f00780c */ /* 0x000fd00003f04070 */
[----:B------:R-:W-:Y:S02]  /*1300*/  @P2 IMAD.IADD R5, R5, 0x1, -R14 ;  /* 0x0000000105052824 */ /* 0x000fe400078e0a0e */
[----:B------:R-:W-:Y:S02]  /*1310*/  @!P1 IMAD R13, R13, 0x108, R4 ;  /* 0x000001080d0d9824 */ /* 0x000fe400078e0204 */
[----:B------:R-:W-:Y:S02]  /*1320*/  @P2 IMAD R8, R5, 0x8, R0 ;  /* 0x0000000805082824 */ /* 0x000fe400078e0200 */
[----:B------:R-:W-:Y:S02]  /*1330*/  @P3 IMAD R14, R3, 0x108, R4 ;  /* 0x00000108030e3824 */ /* 0x000fe400078e0204 */
[----:B------:R-:W-:-:S06]  /*1340*/  @!P0 IMAD R0, R9, 0x8, R2 ;  /* 0x0000000809008824 */ /* 0x000fcc00078e0202 */
[----:B------:R-:W0:Y:S04]  /*1350*/  @!P0 LDS.U16 R0, [R0] ;  /* 0x0000000000008984 */ /* 0x000e280000000400 */
[----:B------:R-:W1:Y:S04]  /*1360*/  @P2 LDS.U16 R9, [R8+0x4] ;  /* 0x0000040008092984 */ /* 0x000e680000000400 */
[----:B------:R-:W2:Y:S04]  /*1370*/  @!P1 LDS.U16 R5, [R13+0x2] ;  /* 0x000002000d059984 */ /* 0x000ea80000000400 */
[----:B------:R-:W3:Y:S01]  /*1380*/  @P3 LDS.U16 R4, [R14+0x6] ;  /* 0x000006000e043984 */ /* 0x000ee20000000400 */
[----:B0-----:R-:W-:-:S02]  /*1390*/  @!P0 IMAD.IADD R3, R7, 0x1, R0 ;  /* 0x0000000107038824 */ /* 0x001fc400078e0200 */
[----:B-1----:R-:W-:-:S03]  /*13a0*/  @P2 IMAD.IADD R9, R10, 0x1, R9 ;  /* 0x000000010a092824 */ /* 0x002fc600078e0209 */
[----:B------:R-:W-:Y:S01]  /*13b0*/  @!P0 PRMT R7, R3, 0x7610, R7 ;  /* 0x0000761003078816 */ /* 0x000fe20000000007 */
[----:B--2---:R-:W-:Y:S01]  /*13c0*/  @!P1 IMAD.IADD R5, R12, 0x1, R5 ;  /* 0x000000010c059824 */ /* 0x004fe200078e0205 */
[----:B------:R-:W-:Y:S02]  /*13d0*/  @P2 PRMT R10, R9, 0x7610, R10 ;  /* 0x00007610090a2816 */ /* 0x000fe4000000000a */
[----:B------:R-:W0:Y:S01]  /*13e0*/  LDC.64 R8, c[0x0][0x380] ;  /* 0x0000e000ff087b82 */ /* 0x000e220000000a00 */
[----:B---3--:R-:W-:Y:S01]  /*13f0*/  @P3 IMAD.IADD R4, R11, 0x1, R4 ;  /* 0x000000010b043824 */ /* 0x008fe200078e0204 */
[----:B------:R-:W-:-:S04]  /*1400*/  @!P1 PRMT R12, R5, 0x7610, R12 ;  /* 0x00007610050c9816 */ /* 0x000fc8000000000c */
[----:B------:R-:W-:Y:S02]  /*1410*/  @P3 PRMT R11, R4, 0x7610, R11 ;  /* 0x00007610040b3816 */ /* 0x000fe4000000000b */
[----:B------:R-:W-:Y:S01]  /*1420*/  PRMT R12, R7, 0x5410, R12 ;  /* 0x00005410070c7816 */ /* 0x000fe2000000000c */
[----:B------:R-:W1:Y:S01]  /*1430*/  LDC.64 R4, c[0x0][0x388] ;  /* 0x0000e200ff047b82 */ /* 0x000e620000000a00 */
[----:B------:R-:W-:-:S05]  /*1440*/  PRMT R13, R10, 0x5410, R11 ;  /* 0x000054100a0d7816 */ /* 0x000fca000000000b */
[----:B------:R-:W-:Y:S02]  /*1450*/  STS.64 [R2], R12 ;  /* 0x0000000c02007388 */ /* 0x000fe40000000a00 */
[----:B------:R-:W-:Y:S01]  /*1460*/  BAR.SYNC.DEFER_BLOCKING 0x0 ;  /* 0x0000000000007b1d */ /* 0x000fe20000010000 */
[----:B0-----:R-:W-:-:S04]  /*1470*/  IMAD.WIDE.U32 R8, R6, 0x4, R8 ;  /* 0x0000000406087825 */ /* 0x001fc800078e0008 */
[----:B-1----:R-:W-:Y:S01]  /*1480*/  IMAD.WIDE.U32 R4, R6, 0x8, R4 ;  /* 0x0000000806047825 */ /* 0x002fe200078e0004 */
[----:B------:R-:W0:Y:S04]  /*1490*/  LDS.64 R10, [R2] ;  /* 0x00000000020a7984 */ /* 0x000e280000000a00 */
[----:B0-----:R-:W-:Y:S04]  /*14a0*/  STG.E.64 desc[UR4][R4.64], R10 ;  /* 0x0000000a04007986 */ /* 0x001fe8000c101b04 */
[----:B------:R-:W-:Y:S01]  /*14b0*/  STG.E desc[UR4][R8.64], R6 ;  /* 0x0000000608007986 */ /* 0x000fe2000c101904 */
[----:B------:R-:W-:Y:S05]  /*14c0*/  EXIT ;  /* 0x000000000000794d */ /* 0x000fea0003800000 */
.L_x_21:
        /* <DEDUP_REMOVED lines=11> */
.L_x_25:


//--------------------- .nv.shared.reserved.0     --------------------------
	.section	.nv.shared.reserved.0,"aw",@nobits
	.weak		__nv_reservedSMEM_offset_0_alias
	.size		__nv_reservedSMEM_offset_0_alias, 0, 64
	.other		__nv_reservedSMEM_offset_0_alias,@"STO_CUDA_RESERVED_SHARED STV_DEFAULT"
__nv_reservedSMEM_offset_0_alias:
	.zero		0
	.zero		64


//--------------------- .nv.shared.labelWithSharedLinksInterleaved --------------------------
	.section	.nv.shared.labelWithSharedLinksInterleaved,"aw",@nobits
	.sectionflags	@""
	.align	8
.nv.shared.labelWithSharedLinksInterleaved:
	.zero		9472


//--------------------- .nv.constant0.fetchFromBorder --------------------------
	.section	.nv.constant0.fetchFromBorder,"a",@progbits
	.sectionflags	@""
	.align	4
.nv.constant0.fetchFromBorder:
	.zero		920


//--------------------- .nv.constant0.createBorderPath --------------------------
	.section	.nv.constant0.createBorderPath,"a",@progbits
	.sectionflags	@""
	.align	4
.nv.constant0.createBorderPath:
	.zero		928


//--------------------- .nv.constant0.classifyRootCandidatesShifting --------------------------
	.section	.nv.constant0.classifyRootCandidatesShifting,"a",@progbits
	.sectionflags	@""
	.align	4
.nv.constant0.classifyRootCandidatesShifting:
	.zero		920


//--------------------- .nv.constant0.labelWithSharedLinksInterleaved --------------------------
	.section	.nv.constant0.labelWithSharedLinksInterleaved,"a",@progbits
	.sectionflags	@""
	.align	4
.nv.constant0.labelWithSharedLinksInterleaved:
	.zero		928


//--------------------- SYMBOLS --------------------------

	.type		.nv.reservedSmem.offset0,@object
	.size		.nv.reservedSmem.offset0,0x4
	.type		.nv.reservedSmem.cap,@object
	.size		.nv.reservedSmem.cap,0x4
